	.headerflags	@"EF_CUDA_TEXMODE_UNIFIED EF_CUDA_64BIT_ADDRESS EF_CUDA_ACCELERATORS EF_CUDA_SM90 EF_CUDA_VIRTUAL_SM(EF_CUDA_SM90)"
	.elftype	@"ET_EXEC"


//--------------------- .nv.info                  --------------------------
	.section	.nv.info,"",@"SHT_CUDA_INFO"
	.align	4


	//----- nvinfo : EIATTR_REGCOUNT
	.align		4
        /*0000*/ 	.byte	0x04, 0x2f
        /*0002*/ 	.short	(.L_2 - .L_1)
	.align		4
.L_1:
        /*0004*/ 	.word	index@(triton_)
        /*0008*/ 	.word	0x00000028


	//----- nvinfo : EIATTR_MIN_STACK_SIZE
	.align		4
.L_2:
        /*000c*/ 	.byte	0x04, 0x12
        /*000e*/ 	.short	(.L_4 - .L_3)
	.align		4
.L_3:
        /*0010*/ 	.word	index@(triton_)
        /*0014*/ 	.word	0x00000000


	//----- nvinfo : EIATTR_FRAME_SIZE
	.align		4
.L_4:
        /*0018*/ 	.byte	0x04, 0x11
        /*001a*/ 	.short	(.L_6 - .L_5)
	.align		4
.L_5:
        /*001c*/ 	.word	index@(triton_)
        /*0020*/ 	.word	0x00000000


	//----- nvinfo : EIATTR_MIN_STACK_SIZE
	.align		4
.L_6:
        /*0024*/ 	.byte	0x04, 0x12
        /*0026*/ 	.short	(.L_8 - .L_7)
	.align		4
.L_7:
        /*0028*/ 	.word	index@(triton_)
        /*002c*/ 	.word	0x00000000
.L_8:


//--------------------- .nv.info.triton_          --------------------------
	.section	.nv.info.triton_,"",@"SHT_CUDA_INFO"
	.sectionflags	@""
	.align	4


	//----- nvinfo : EIATTR_CUDA_API_VERSION
	.align		4
        /*0000*/ 	.byte	0x04, 0x37
        /*0002*/ 	.short	(.L_10 - .L_9)
.L_9:
        /*0004*/ 	.word	0x0000007c


	//----- nvinfo : EIATTR_KPARAM_INFO
	.align		4
.L_10:
        /*0008*/ 	.byte	0x04, 0x17
        /*000a*/ 	.short	(.L_12 - .L_11)
.L_11:
        /*000c*/ 	.word	0x00000000
        /*0010*/ 	.short	0x0008
        /*0012*/ 	.short	0x003c
        /*0014*/ 	.byte	0x00, 0xf0, 0x11, 0x00


	//----- nvinfo : EIATTR_KPARAM_INFO
	.align		4
.L_12:
        /*0018*/ 	.byte	0x04, 0x17
        /*001a*/ 	.short	(.L_14 - .L_13)
.L_13:
        /*001c*/ 	.word	0x00000000
        /*0020*/ 	.short	0x0007
        /*0022*/ 	.short	0x0038
        /*0024*/ 	.byte	0x00, 0xf0, 0x11, 0x00


	//----- nvinfo : EIATTR_KPARAM_INFO
	.align		4
.L_14:
        /*0028*/ 	.byte	0x04, 0x17
        /*002a*/ 	.short	(.L_16 - .L_15)
.L_15:
        /*002c*/ 	.word	0x00000000
        /*0030*/ 	.short	0x0006
        /*0032*/ 	.short	0x0030
        /*0034*/ 	.byte	0x00, 0xf0, 0x21, 0x00


	//----- nvinfo : EIATTR_KPARAM_INFO
	.align		4
.L_16:
        /*0038*/ 	.byte	0x04, 0x17
        /*003a*/ 	.short	(.L_18 - .L_17)
.L_17:
        /*003c*/ 	.word	0x00000000
        /*0040*/ 	.short	0x0005
        /*0042*/ 	.short	0x0028
        /*0044*/ 	.byte	0x00, 0xf0, 0x21, 0x00


	//----- nvinfo : EIATTR_KPARAM_INFO
	.align		4
.L_18:
        /*0048*/ 	.byte	0x04, 0x17
        /*004a*/ 	.short	(.L_20 - .L_19)
.L_19:
        /*004c*/ 	.word	0x00000000
        /*0050*/ 	.short	0x0004
        /*0052*/ 	.short	0x0020
        /*0054*/ 	.byte	0x00, 0xf0, 0x21, 0x00


	//----- nvinfo : EIATTR_KPARAM_INFO
	.align		4
.L_20:
        /*0058*/ 	.byte	0x04, 0x17
        /*005a*/ 	.short	(.L_22 - .L_21)
.L_21:
        /*005c*/ 	.word	0x00000000
        /*0060*/ 	.short	0x0003
        /*0062*/ 	.short	0x0018
        /*0064*/ 	.byte	0x00, 0xf0, 0x21, 0x00


	//----- nvinfo : EIATTR_KPARAM_INFO
	.align		4
.L_22:
        /*0068*/ 	.byte	0x04, 0x17
        /*006a*/ 	.short	(.L_24 - .L_23)
.L_23:
        /*006c*/ 	.word	0x00000000
        /*0070*/ 	.short	0x0002
        /*0072*/ 	.short	0x0010
        /*0074*/ 	.byte	0x00, 0xf0, 0x21, 0x00


	//----- nvinfo : EIATTR_KPARAM_INFO
	.align		4
.L_24:
        /*0078*/ 	.byte	0x04, 0x17
        /*007a*/ 	.short	(.L_26 - .L_25)
.L_25:
        /*007c*/ 	.word	0x00000000
        /*0080*/ 	.short	0x0001
        /*0082*/ 	.short	0x0008
        /*0084*/ 	.byte	0x00, 0xf0, 0x21, 0x00


	//----- nvinfo : EIATTR_KPARAM_INFO
	.align		4
.L_26:
        /*0088*/ 	.byte	0x04, 0x17
        /*008a*/ 	.short	(.L_28 - .L_27)
.L_27:
        /*008c*/ 	.word	0x00000000
        /*0090*/ 	.short	0x0000
        /*0092*/ 	.short	0x0000
        /*0094*/ 	.byte	0x00, 0xf0, 0x21, 0x00


	//----- nvinfo : EIATTR_SPARSE_MMA_MASK
	.align		4
.L_28:
        /*0098*/ 	.byte	0x03, 0x50
        /*009a*/ 	.short	0x0000


	//----- nvinfo : EIATTR_MAXREG_COUNT
	.align		4
        /*009c*/ 	.byte	0x03, 0x1b
        /*009e*/ 	.short	0x0080


	//----- nvinfo : EIATTR_COOP_GROUP_MASK_REGIDS
	.align		4
        /*00a0*/ 	.byte	0x04, 0x29
        /*00a2*/ 	.short	(.L_30 - .L_29)


	//   ....[0]....
.L_29:
        /*00a4*/ 	.word	0xffffffff


	//   ....[1]....
        /*00a8*/ 	.word	0xffffffff


	//   ....[2]....
        /*00ac*/ 	.word	0xffffffff


	//   ....[3]....
        /*00b0*/ 	.word	0xffffffff


	//   ....[4]....
        /*00b4*/ 	.word	0xffffffff


	//   ....[5]....
        /*00b8*/ 	.word	0xffffffff


	//   ....[6]....
        /*00bc*/ 	.word	0xffffffff


	//   ....[7]....
        /*00c0*/ 	.word	0xffffffff


	//   ....[8]....
        /*00c4*/ 	.word	0xffffffff


	//   ....[9]....
        /*00c8*/ 	.word	0xffffffff


	//   ....[10]....
        /*00cc*/ 	.word	0xffffffff


	//   ....[11]....
        /*00d0*/ 	.word	0xffffffff


	//   ....[12]....
        /*00d4*/ 	.word	0xffffffff


	//   ....[13]....
        /*00d8*/ 	.word	0xffffffff


	//   ....[14]....
        /*00dc*/ 	.word	0xffffffff


	//   ....[15]....
        /*00e0*/ 	.word	0xffffffff


	//   ....[16]....
        /*00e4*/ 	.word	0xffffffff


	//   ....[17]....
        /*00e8*/ 	.word	0xffffffff


	//   ....[18]....
        /*00ec*/ 	.word	0xffffffff


	//   ....[19]....
        /*00f0*/ 	.word	0xffffffff


	//   ....[20]....
        /*00f4*/ 	.word	0xffffffff


	//   ....[21]....
        /*00f8*/ 	.word	0xffffffff


	//   ....[22]....
        /*00fc*/ 	.word	0xffffffff


	//   ....[23]....
        /*0100*/ 	.word	0xffffffff


	//   ....[24]....
        /*0104*/ 	.word	0xffffffff


	//   ....[25]....
        /*0108*/ 	.word	0xffffffff


	//   ....[26]....
        /*010c*/ 	.word	0xffffffff


	//----- nvinfo : EIATTR_COOP_GROUP_INSTR_OFFSETS
	.align		4
.L_30:
        /*0110*/ 	.byte	0x04, 0x28
        /*0112*/ 	.short	(.L_32 - .L_31)


	//   ....[0]....
.L_31:
        /*0114*/ 	.word	0x00000dd0


	//   ....[1]....
        /*0118*/ 	.word	0x00000fc0


	//   ....[2]....
        /*011c*/ 	.word	0x00001030


	//   ....[3]....
        /*0120*/ 	.word	0x00001090


	//   ....[4]....
        /*0124*/ 	.word	0x00001130


	//   ....[5]....
        /*0128*/ 	.word	0x000011a0


	//   ....[6]....
        /*012c*/ 	.word	0x000011e0


	//   ....[7]....
        /*0130*/ 	.word	0x00001240


	//   ....[8]....
        /*0134*/ 	.word	0x000012e0


	//   ....[9]....
        /*0138*/ 	.word	0x00001330


	//   ....[10]....
        /*013c*/ 	.word	0x00001390


	//   ....[11]....
        /*0140*/ 	.word	0x00001430


	//   ....[12]....
        /*0144*/ 	.word	0x00001480


	//   ....[13]....
        /*0148*/ 	.word	0x00001570


	//   ....[14]....
        /*014c*/ 	.word	0x000015c0


	//   ....[15]....
        /*0150*/ 	.word	0x00001720


	//   ....[16]....
        /*0154*/ 	.word	0x00001730


	//   ....[17]....
        /*0158*/ 	.word	0x00001740


	//   ....[18]....
        /*015c*/ 	.word	0x00001780


	//   ....[19]....
        /*0160*/ 	.word	0x00001890


	//   ....[20]....
        /*0164*/ 	.word	0x00001910


	//   ....[21]....
        /*0168*/ 	.word	0x00001940


	//   ....[22]....
        /*016c*/ 	.word	0x00001a10


	//   ....[23]....
        /*0170*/ 	.word	0x00001a50


	//   ....[24]....
        /*0174*/ 	.word	0x00001a90


	//   ....[25]....
        /*0178*/ 	.word	0x00001b60


	//   ....[26]....
        /*017c*/ 	.word	0x00001bb0


	//----- nvinfo : EIATTR_EXIT_INSTR_OFFSETS
	.align		4
.L_32:
        /*0180*/ 	.byte	0x04, 0x1c
        /*0182*/ 	.short	(.L_34 - .L_33)


	//   ....[0]....
.L_33:
        /*0184*/ 	.word	0x00002300


	//----- nvinfo : EIATTR_MAX_THREADS
	.align		4
.L_34:
        /*0188*/ 	.byte	0x04, 0x05
        /*018a*/ 	.short	(.L_36 - .L_35)
.L_35:
        /*018c*/ 	.word	0x00000200
        /*0190*/ 	.word	0x00000001
        /*0194*/ 	.word	0x00000001


	//----- nvinfo : EIATTR_CBANK_PARAM_SIZE
	.align		4
.L_36:
        /*0198*/ 	.byte	0x03, 0x19
        /*019a*/ 	.short	0x0040


	//----- nvinfo : EIATTR_PARAM_CBANK
	.align		4
        /*019c*/ 	.byte	0x04, 0x0a
        /*019e*/ 	.short	(.L_38 - .L_37)
	.align		4
.L_37:
        /*01a0*/ 	.word	index@(.nv.constant0.triton_)
        /*01a4*/ 	.short	0x0210
        /*01a6*/ 	.short	0x0040


	//----- nvinfo : EIATTR_SW_WAR
	.align		4
.L_38:
        /*01a8*/ 	.byte	0x04, 0x36
        /*01aa*/ 	.short	(.L_40 - .L_39)
.L_39:
        /*01ac*/ 	.word	0x00000008
.L_40:


//--------------------- .nv.callgraph             --------------------------
	.section	.nv.callgraph,"",@"SHT_CUDA_CALLGRAPH"
	.align	4
	.sectionentsize	8
	.align		4
        /*0000*/ 	.word	0x00000000
	.align		4
        /*0004*/ 	.word	0xffffffff
	.align		4
        /*0008*/ 	.word	0x00000000
	.align		4
        /*000c*/ 	.word	0xfffffffe
	.align		4
        /*0010*/ 	.word	0x00000000
	.align		4
        /*0014*/ 	.word	0xfffffffd
	.align		4
        /*0018*/ 	.word	0x00000000
	.align		4
        /*001c*/ 	.word	0xfffffffc


//--------------------- .nv.constant4             --------------------------
	.section	.nv.constant4,"a",@progbits
	.align	8
	.align		8
.nv.constant4:
        /*0000*/ 	.dword	_$_str


//--------------------- .text.triton_             --------------------------
	.section	.text.triton_,"ax",@progbits
	.sectionflags	@"SHF_BARRIERS=1"
	.align	128
        .global         triton_
        .type           triton_,@function
        .size           triton_,(.L_x_4 - triton_)
        .other          triton_,@"STO_CUDA_ENTRY STV_DEFAULT"
triton_:
.text.triton_:
[----:B------:R-:W0:Y:S02]  /*0000*/  LDC R1, c[0x0][0x28] ;  /* 0x00000a00ff017b82 */ /* 0x000e240000000800 */
[----:B------:R-:W1:Y:S01]  /*0010*/  S2R R34, SR_TID.X ;  /* 0x0000000000227919 */ /* 0x000e620000002100 */
[----:B------:R-:W-:Y:S01]  /*0020*/  HFMA2.MMA R27, -RZ, RZ, 0, 0 ;  /* 0x00000000ff1b7435 */ /* 0x000fe200000001ff */
[----:B------:R-:W-:Y:S02]  /*0030*/  PLOP3.LUT P0, PT, PT, PT, PT, 0x80, 0x0 ;  /* 0x000000000000781c */ /* 0x000fe40003f0f070 */
[----:B------:R-:W-:Y:S01]  /*0040*/  CS2R R2, SRZ ;  /* 0x0000000000027805 */ /* 0x000fe2000001ff00 */
[----:B------:R-:W2:Y:S01]  /*0050*/  S2R R0, SR_CTAID.X ;  /* 0x0000000000007919 */ /* 0x000ea20000002500 */
[----:B------:R-:W-:Y:S02]  /*0060*/  CS2R R4, SRZ ;  /* 0x0000000000047805 */ /* 0x000fe4000001ff00 */
[----:B------:R-:W-:Y:S02]  /*0070*/  CS2R R6, SRZ ;  /* 0x0000000000067805 */ /* 0x000fe4000001ff00 */
[----:B------:R-:W-:-:S02]  /*0080*/  CS2R R8, SRZ ;  /* 0x0000000000087805 */ /* 0x000fc4000001ff00 */
[----:B------:R-:W-:Y:S02]  /*0090*/  CS2R R10, SRZ ;  /* 0x00000000000a7805 */ /* 0x000fe4000001ff00 */
[----:B------:R-:W-:Y:S01]  /*00a0*/  CS2R R32, SRZ ;  /* 0x0000000000207805 */ /* 0x000fe2000001ff00 */
[----:B------:R-:W-:Y:S01]  /*00b0*/  ULDC.64 UR6, c[0x0][0x208] ;  /* 0x0000820000067ab9 */ /* 0x000fe20000000a00 */
[----:B------:R-:W-:Y:S01]  /*00c0*/  ULDC UR4, c[0x0][0x248] ;  /* 0x0000920000047ab9 */ /* 0x000fe20000000800 */
[----:B-1----:R-:W-:-:S07]  /*00d0*/  SHF.L.U32 R34, R34, 0x2, RZ ;  /* 0x0000000222227819 */ /* 0x002fce00000006ff */
.L_x_1:
[----:B------:R-:W1:Y:S01]  /*00e0*/  LDC.64 R12, c[0x0][0x228] ;  /* 0x00008a00ff0c7b82 */ /* 0x000e620000000a00 */
[----:B------:R-:W-:Y:S02]  /*00f0*/  LOP3.LUT R27, R27, 0x7fc, R34, 0xf8, !PT ;  /* 0x000007fc1b1b7812 */ /* 0x000fe400078ef822 */
[----:B------:R-:W-:Y:S02]  /*0100*/  CS2R R14, SRZ ;  /* 0x00000000000e7805 */ /* 0x000fe4000001ff00 */
[----:B------:R-:W-:Y:S02]  /*0110*/  CS2R R16, SRZ ;  /* 0x0000000000107805 */ /* 0x000fe4000001ff00 */
[C---:B------:R-:W-:Y:S01]  /*0120*/  ISETP.GE.U32.AND P1, PT, R27.reuse, 0xc00, PT ;  /* 0x00000c001b00780c */ /* 0x040fe20003f26070 */
[----:B------:R-:W3:Y:S08]  /*0130*/  LDC.64 R36, c[0x0][0x230] ;  /* 0x00008c00ff247b82 */ /* 0x000ef00000000a00 */
[----:B------:R-:W4:Y:S08]  /*0140*/  LDC.64 R28, c[0x0][0x220] ;  /* 0x00008800ff1c7b82 */ /* 0x000f300000000a00 */
[----:B------:R-:W5:Y:S01]  /*0150*/  LDC.64 R30, c[0x0][0x218] ;  /* 0x00008600ff1e7b82 */ /* 0x000f620000000a00 */
[----:B-1----:R-:W-:-:S05]  /*0160*/  IMAD.WIDE.U32 R12, R27, 0x2, R12 ;  /* 0x000000021b0c7825 */ /* 0x002fca00078e000c */
[----:B--2---:R1:W2:Y:S01]  /*0170*/  @!P1 LDG.E.EL.64 R14, desc[UR6][R12.64+0x3000] ;  /* 0x003000060c0e9981 */ /* 0x0042a2000c2e1b00 */
[----:B---3--:R-:W-:Y:S01]  /*0180*/  IMAD.WIDE.U32 R36, R27, 0x2, R36 ;  /* 0x000000021b247825 */ /* 0x008fe200078e0024 */
[----:B------:R-:W3:Y:S01]  /*0190*/  LDC.64 R22, c[0x0][0x238] ;  /* 0x00008e00ff167b82 */ /* 0x000ee20000000a00 */
[----:B------:R-:W-:-:S03]  /*01a0*/  ISETP.LT.AND P2, PT, R0, UR4, !P1 ;  /* 0x0000000400007c0c */ /* 0x000fc6000cf41270 */
[----:B------:R-:W2:Y:S04]  /*01b0*/  @!P1 LDG.E.EL.64 R16, desc[UR6][R36.64+0x3000] ;  /* 0x0030000624109981 */ /* 0x000ea8000c2e1b00 */
[----:B-1----:R-:W1:Y:S01]  /*01c0*/  LDC.64 R12, c[0x0][0x210] ;  /* 0x00008400ff0c7b82 */ /* 0x002e620000000a00 */
[----:B------:R-:W-:Y:S01]  /*01d0*/  CS2R R18, SRZ ;  /* 0x0000000000127805 */ /* 0x000fe2000001ff00 */
[----:B------:R-:W-:Y:S02]  /*01e0*/  IMAD R25, R0, 0xc00, R27 ;  /* 0x00000c0000197824 */ /* 0x000fe400078e021b */
[----:B----4-:R-:W-:Y:S01]  /*01f0*/  IMAD.WIDE.U32 R28, R27, 0x2, R28 ;  /* 0x000000021b1c7825 */ /* 0x010fe200078e001c */
[----:B------:R-:W-:-:S03]  /*0200*/  CS2R R20, SRZ ;  /* 0x0000000000147805 */ /* 0x000fc6000001ff00 */
[----:B-----5:R-:W-:Y:S01]  /*0210*/  IMAD.WIDE R30, R25, 0x2, R30 ;  /* 0x00000002191e7825 */ /* 0x020fe200078e021e */
[----:B------:R4:W5:Y:S04]  /*0220*/  @!P1 LDG.E.EL.64 R18, desc[UR6][R28.64] ;  /* 0x000000061c129981 */ /* 0x000968000c2e1b00 */
[----:B------:R1:W5:Y:S01]  /*0230*/  @P2 LDG.E.EF.64 R20, desc[UR6][R30.64] ;  /* 0x000000061e142981 */ /* 0x000362000c0e1b00 */
[----:B---3--:R-:W-:Y:S01]  /*0240*/  IMAD.WIDE.U32 R22, R27, 0x2, R22 ;  /* 0x000000021b167825 */ /* 0x008fe200078e0016 */
[----:B------:R-:W-:-:S03]  /*0250*/  CS2R R26, SRZ ;  /* 0x00000000001a7805 */ /* 0x000fc6000001ff00 */
[----:B-1----:R-:W-:Y:S01]  /*0260*/  IMAD.WIDE R12, R25, 0x2, R12 ;  /* 0x00000002190c7825 */ /* 0x002fe200078e020c */
[----:B------:R-:W-:-:S04]  /*0270*/  CS2R R24, SRZ ;  /* 0x0000000000187805 */ /* 0x000fc8000001ff00 */
[----:B------:R-:W3:Y:S04]  /*0280*/  @P2 LDG.E.EF.64 R26, desc[UR6][R12.64] ;  /* 0x000000060c1a2981 */ /* 0x000ee8000c0e1b00 */
[----:B------:R1:W3:Y:S01]  /*0290*/  @!P1 LDG.E.EL.64 R24, desc[UR6][R22.64] ;  /* 0x0000000616189981 */ /* 0x0002e2000c2e1b00 */
[----:B--2---:R-:W-:Y:S02]  /*02a0*/  SEL R14, R14, RZ, !P1 ;  /* 0x000000ff0e0e7207 */ /* 0x004fe40004800000 */
[----:B------:R-:W-:Y:S02]  /*02b0*/  SEL R15, R15, RZ, !P1 ;  /* 0x000000ff0f0f7207 */ /* 0x000fe40004800000 */
[----:B----4-:R-:W-:Y:S02]  /*02c0*/  SEL R28, R16, RZ, !P1 ;  /* 0x000000ff101c7207 */ /* 0x010fe40004800000 */
[----:B------:R-:W-:-:S02]  /*02d0*/  SEL R29, R17, RZ, !P1 ;  /* 0x000000ff111d7207 */ /* 0x000fc40004800000 */
[C---:B------:R-:W-:Y:S02]  /*02e0*/  PRMT R16, R14.reuse, 0x7632, R16 ;  /* 0x000076320e107816 */ /* 0x040fe40000000010 */
[----:B------:R-:W-:Y:S02]  /*02f0*/  SHF.L.U32 R17, R14, 0x10, RZ ;  /* 0x000000100e117819 */ /* 0x000fe400000006ff */
[----:B0-----:R-:W-:Y:S02]  /*0300*/  PRMT R30, R28, 0x7632, R30 ;  /* 0x000076321c1e7816 */ /* 0x001fe4000000001e */
[----:B------:R-:W-:Y:S02]  /*0310*/  PRMT R14, R15, 0x7632, R14 ;  /* 0x000076320f0e7816 */ /* 0x000fe4000000000e */
[C---:B-1----:R-:W-:Y:S02]  /*0320*/  PRMT R22, R29.reuse, 0x7632, R22 ;  /* 0x000076321d167816 */ /* 0x042fe40000000016 */
[----:B------:R-:W-:-:S02]  /*0330*/  SHF.L.U32 R36, R29, 0x10, RZ ;  /* 0x000000101d247819 */ /* 0x000fc400000006ff */
[----:B------:R-:W-:Y:S02]  /*0340*/  SHF.L.U32 R16, R16, 0x10, RZ ;  /* 0x0000001010107819 */ /* 0x000fe400000006ff */
[----:B------:R-:W-:Y:S02]  /*0350*/  SHF.L.U32 R29, R30, 0x10, RZ ;  /* 0x000000101e1d7819 */ /* 0x000fe400000006ff */
[----:B------:R-:W-:Y:S02]  /*0360*/  SHF.L.U32 R23, R14, 0x10, RZ ;  /* 0x000000100e177819 */ /* 0x000fe400000006ff */
[----:B------:R-:W-:Y:S02]  /*0370*/  SHF.L.U32 R22, R22, 0x10, RZ ;  /* 0x0000001016167819 */ /* 0x000fe400000006ff */
[----:B------:R-:W-:Y:S01]  /*0380*/  SHF.L.U32 R28, R28, 0x10, RZ ;  /* 0x000000101c1c7819 */ /* 0x000fe200000006ff */
[----:B------:R-:W-:Y:S01]  /*0390*/  FADD R14, R16, R29 ;  /* 0x0000001d100e7221 */ /* 0x000fe20000000000 */
[----:B-----5:R-:W-:Y:S01]  /*03a0*/  SEL R18, R18, RZ, !P1 ;  /* 0x000000ff12127207 */ /* 0x020fe20004800000 */
[----:B------:R-:W-:Y:S01]  /*03b0*/  FADD R16, R23, R22 ;  /* 0x0000001617107221 */ /* 0x000fe20000000000 */
[----:B------:R-:W-:Y:S01]  /*03c0*/  SEL R19, R19, RZ, !P1 ;  /* 0x000000ff13137207 */ /* 0x000fe20004800000 */
[----:B------:R-:W-:Y:S01]  /*03d0*/  FADD R17, R17, R28 ;  /* 0x0000001c11117221 */ /* 0x000fe20000000000 */
[----:B------:R-:W-:-:S02]  /*03e0*/  SEL R23, R21, RZ, P2 ;  /* 0x000000ff15177207 */ /* 0x000fc40001000000 */
[----:B------:R-:W-:Y:S02]  /*03f0*/  PRMT R21, R18, 0x7632, R21 ;  /* 0x0000763212157816 */ /* 0x000fe40000000015 */
[C---:B------:R-:W-:Y:S02]  /*0400*/  PRMT R28, R19.reuse, 0x7632, R28 ;  /* 0x00007632131c7816 */ /* 0x040fe4000000001c */
[----:B------:R-:W-:Y:S02]  /*0410*/  SEL R22, R20, RZ, P2 ;  /* 0x000000ff14167207 */ /* 0x000fe40001000000 */
[----:B------:R-:W-:Y:S02]  /*0420*/  SHF.L.U32 R20, R19, 0x10, RZ ;  /* 0x0000001013147819 */ /* 0x000fe400000006ff */
[----:B------:R-:W-:Y:S02]  /*0430*/  SHF.L.U32 R19, R21, 0x10, RZ ;  /* 0x0000001015137819 */ /* 0x000fe400000006ff */
[----:B------:R-:W-:-:S02]  /*0440*/  SHF.L.U32 R21, R28, 0x10, RZ ;  /* 0x000000101c157819 */ /* 0x000fc400000006ff */
[----:B------:R-:W-:Y:S02]  /*0450*/  PRMT R28, R22, 0x7632, R28 ;  /* 0x00007632161c7816 */ /* 0x000fe4000000001c */
[----:B------:R-:W-:Y:S02]  /*0460*/  PRMT R29, R23, 0x7632, R29 ;  /* 0x00007632171d7816 */ /* 0x000fe4000000001d */
[----:B------:R-:W-:Y:S02]  /*0470*/  SHF.L.U32 R28, R28, 0x10, RZ ;  /* 0x000000101c1c7819 */ /* 0x000fe400000006ff */
[----:B------:R-:W-:Y:S02]  /*0480*/  SHF.L.U32 R31, R22, 0x10, RZ ;  /* 0x00000010161f7819 */ /* 0x000fe400000006ff */
[----:B---3--:R-:W-:Y:S02]  /*0490*/  SEL R25, R25, RZ, !P1 ;  /* 0x000000ff19197207 */ /* 0x008fe40004800000 */
[----:B------:R-:W-:-:S02]  /*04a0*/  SHF.L.U32 R23, R23, 0x10, RZ ;  /* 0x0000001017177819 */ /* 0x000fc400000006ff */
[----:B------:R-:W-:Y:S01]  /*04b0*/  SHF.L.U32 R22, R29, 0x10, RZ ;  /* 0x000000101d167819 */ /* 0x000fe200000006ff */
[----:B------:R-:W-:Y:S01]  /*04c0*/  FADD R19, R28, R19 ;  /* 0x000000131c137221 */ /* 0x000fe20000000000 */
[----:B------:R-:W-:Y:S02]  /*04d0*/  SEL R24, R24, RZ, !P1 ;  /* 0x000000ff18187207 */ /* 0x000fe40004800000 */
[----:B------:R-:W-:Y:S01]  /*04e0*/  PRMT R28, R25, 0x7632, R28 ;  /* 0x00007632191c7816 */ /* 0x000fe2000000001c */
[----:B------:R-:W-:Y:S01]  /*04f0*/  FADD R20, R23, R20 ;  /* 0x0000001417147221 */ /* 0x000fe20000000000 */
[----:B------:R-:W-:Y:S01]  /*0500*/  SEL R26, R26, RZ, P2 ;  /* 0x000000ff1a1a7207 */ /* 0x000fe20001000000 */
[----:B------:R-:W-:Y:S01]  /*0510*/  FADD R21, R22, R21 ;  /* 0x0000001516157221 */ /* 0x000fe20000000000 */
[----:B------:R-:W-:Y:S02]  /*0520*/  SEL R27, R27, RZ, P2 ;  /* 0x000000ff1b1b7207 */ /* 0x000fe40001000000 */
[----:B------:R-:W-:-:S02]  /*0530*/  PRMT R22, R24, 0x7632, R22 ;  /* 0x0000763218167816 */ /* 0x000fc40000000016 */
[----:B------:R-:W-:Y:S02]  /*0540*/  SHF.L.U32 R23, R24, 0x10, RZ ;  /* 0x0000001018177819 */ /* 0x000fe400000006ff */
[----:B------:R-:W-:Y:S02]  /*0550*/  SHF.L.U32 R24, R28, 0x10, RZ ;  /* 0x000000101c187819 */ /* 0x000fe400000006ff */
[C---:B------:R-:W-:Y:S02]  /*0560*/  PRMT R29, R27.reuse, 0x7632, R29 ;  /* 0x000076321b1d7816 */ /* 0x040fe4000000001d */
[----:B------:R-:W-:Y:S02]  /*0570*/  PRMT R28, R26, 0x7632, R28 ;  /* 0x000076321a1c7816 */ /* 0x000fe4000000001c */
[----:B------:R-:W-:Y:S02]  /*0580*/  SHF.L.U32 R30, R27, 0x10, RZ ;  /* 0x000000101b1e7819 */ /* 0x000fe400000006ff */
[----:B------:R-:W-:-:S02]  /*0590*/  SHF.L.U32 R15, R15, 0x10, RZ ;  /* 0x000000100f0f7819 */ /* 0x000fc400000006ff */
[----:B------:R-:W-:Y:S02]  /*05a0*/  SHF.L.U32 R18, R18, 0x10, RZ ;  /* 0x0000001012127819 */ /* 0x000fe400000006ff */
[----:B------:R-:W-:Y:S02]  /*05b0*/  SHF.L.U32 R25, R25, 0x10, RZ ;  /* 0x0000001019197819 */ /* 0x000fe400000006ff */
[----:B------:R-:W-:Y:S02]  /*05c0*/  SHF.L.U32 R22, R22, 0x10, RZ ;  /* 0x0000001016167819 */ /* 0x000fe400000006ff */
[----:B------:R-:W-:Y:S02]  /*05d0*/  SHF.L.U32 R26, R26, 0x10, RZ ;  /* 0x000000101a1a7819 */ /* 0x000fe400000006ff */
[----:B------:R-:W-:Y:S02]  /*05e0*/  SHF.L.U32 R29, R29, 0x10, RZ ;  /* 0x000000101d1d7819 */ /* 0x000fe400000006ff */
[----:B------:R-:W-:Y:S01]  /*05f0*/  SHF.L.U32 R27, R28, 0x10, RZ ;  /* 0x000000101c1b7819 */ /* 0x000fe200000006ff */
[----:B------:R-:W-:Y:S01]  /*0600*/  FADD R15, R15, R36 ;  /* 0x000000240f0f7221 */ /* 0x000fe20000000000 */
[----:B------:R-:W-:Y:S01]  /*0610*/  FADD R18, R31, R18 ;  /* 0x000000121f127221 */ /* 0x000fe20000000000 */
[----:B------:R-:W-:Y:S01]  /*0620*/  FADD R25, R30, R25 ;  /* 0x000000191e197221 */ /* 0x000fe20000000000 */
[----:B------:R-:W-:Y:S01]  /*0630*/  FADD R23, R26, R23 ;  /* 0x000000171a177221 */ /* 0x000fe20000000000 */
[----:B------:R-:W-:Y:S01]  /*0640*/  FADD R24, R29, R24 ;  /* 0x000000181d187221 */ /* 0x000fe20000000000 */
[----:B------:R-:W-:Y:S01]  /*0650*/  FADD R22, R27, R22 ;  /* 0x000000161b167221 */ /* 0x000fe20000000000 */
[----:B------:R-:W-:Y:S01]  /*0660*/  FFMA R15, R15, R25, R20 ;  /* 0x000000190f0f7223 */ /* 0x000fe20000000014 */
[----:B------:R-:W-:Y:S01]  /*0670*/  FFMA R17, R17, R23, R18 ;  /* 0x0000001711117223 */ /* 0x000fe20000000012 */
[----:B------:R-:W-:Y:S01]  /*0680*/  FFMA R16, R16, R24, R21 ;  /* 0x0000001810107223 */ /* 0x000fe20000000015 */
[----:B------:R-:W-:Y:S01]  /*0690*/  FFMA R14, R14, R22, R19 ;  /* 0x000000160e0e7223 */ /* 0x000fe20000000013 */
[----:B------:R-:W-:-:S02]  /*06a0*/  MOV R19, 0x3f800000 ;  /* 0x3f80000000137802 */ /* 0x000fc40000000f00 */
[----:B------:R-:W-:Y:S02]  /*06b0*/  CS2R R26, SRZ ;  /* 0x00000000001a7805 */ /* 0x000fe4000001ff00 */
[----:B------:R-:W-:Y:S02]  /*06c0*/  CS2R R28, SRZ ;  /* 0x00000000001c7805 */ /* 0x000fe4000001ff00 */
[----:B------:R-:W-:Y:S02]  /*06d0*/  MOV R18, 0x3f800000 ;  /* 0x3f80000000127802 */ /* 0x000fe40000000f00 */
[----:B------:R-:W-:Y:S02]  /*06e0*/  MOV R21, 0x3f800000 ;  /* 0x3f80000000157802 */ /* 0x000fe40000000f00 */
[----:B------:R-:W-:Y:S02]  /*06f0*/  MOV R20, 0x3f800000 ;  /* 0x3f80000000147802 */ /* 0x000fe40000000f00 */
[----:B------:R-:W-:-:S02]  /*0700*/  MOV R22, R17 ;  /* 0x0000001100167202 */ /* 0x000fc40000000f00 */
[----:B------:R-:W-:Y:S02]  /*0710*/  MOV R23, R15 ;  /* 0x0000000f00177202 */ /* 0x000fe40000000f00 */
[----:B------:R-:W-:Y:S02]  /*0720*/  MOV R24, R14 ;  /* 0x0000000e00187202 */ /* 0x000fe40000000f00 */
[----:B------:R-:W-:Y:S01]  /*0730*/  MOV R25, R16 ;  /* 0x0000001000197202 */ /* 0x000fe20000000f00 */
[----:B------:R-:W-:Y:S06]  /*0740*/  @P0 BRA `(.L_x_0) ;  /* 0x0000000000e00947 */ /* 0x000fec0003800000 */
[----:B------:R-:W-:Y:S01]  /*0750*/  FADD R19, R2, 1 ;  /* 0x3f80000002137421 */ /* 0x000fe20000000000 */
[----:B------:R-:W-:Y:S01]  /*0760*/  FADD R18, R3, 1 ;  /* 0x3f80000003127421 */ /* 0x000fe20000000000 */
[----:B------:R-:W-:Y:S01]  /*0770*/  FADD R27, R17, -R10 ;  /* 0x8000000a111b7221 */ /* 0x000fe20000000000 */
[----:B------:R-:W-:Y:S01]  /*0780*/  FADD R26, R14, -R11 ;  /* 0x8000000b0e1a7221 */ /* 0x000fe20000000000 */
[C---:B------:R-:W-:Y:S01]  /*0790*/  FMUL R20, R19.reuse, 0.25 ;  /* 0x3e80000013147820 */ /* 0x040fe20000400000 */
[----:B------:R-:W-:Y:S01]  /*07a0*/  FSETP.GEU.AND P1, PT, |R19|, 1.175494350822287508e-38, PT ;  /* 0x008000001300780b */ /* 0x000fe20003f2e200 */
[C---:B------:R-:W-:Y:S01]  /*07b0*/  FMUL R21, R18.reuse, 0.25 ;  /* 0x3e80000012157820 */ /* 0x040fe20000400000 */
[----:B------:R-:W-:Y:S01]  /*07c0*/  FSETP.GEU.AND P3, PT, |R18|, 1.175494350822287508e-38, PT ;  /* 0x008000001200780b */ /* 0x000fe20003f6e200 */
[----:B------:R-:W-:Y:S01]  /*07d0*/  FMUL R24, R27, 0.25 ;  /* 0x3e8000001b187820 */ /* 0x000fe20000400000 */
[----:B------:R-:W-:Y:S01]  /*07e0*/  FSETP.GT.AND P6, PT, |R19|, 8.50705917302346158658e+37, PT ;  /* 0x7e8000001300780b */ /* 0x000fe20003fc4200 */
[----:B------:R-:W-:Y:S01]  /*07f0*/  FMUL R29, R26, 0.25 ;  /* 0x3e8000001a1d7820 */ /* 0x000fe20000400000 */
[----:B------:R-:W-:-:S02]  /*0800*/  FSETP.GT.AND P4, PT, |R18|, 8.50705917302346158658e+37, PT ;  /* 0x7e8000001200780b */ /* 0x000fc40003f84200 */
[----:B------:R-:W-:Y:S01]  /*0810*/  FSEL R22, R20, R19, P6 ;  /* 0x0000001314167208 */ /* 0x000fe20003000000 */
[----:B------:R-:W-:Y:S01]  /*0820*/  FADD R20, R5, 1 ;  /* 0x3f80000005147421 */ /* 0x000fe20000000000 */
[----:B------:R-:W-:Y:S01]  /*0830*/  FSEL R25, R21, R18, P4 ;  /* 0x0000001215197208 */ /* 0x000fe20002000000 */
[----:B------:R-:W-:Y:S01]  /*0840*/  FADD R21, R4, 1 ;  /* 0x3f80000004157421 */ /* 0x000fe20000000000 */
[----:B------:R-:W-:Y:S01]  /*0850*/  FSEL R24, R24, R27, P6 ;  /* 0x0000001b18187208 */ /* 0x000fe20003000000 */
[----:B------:R-:W-:Y:S01]  /*0860*/  @!P1 FMUL R22, R22, 16777216 ;  /* 0x4b80000016169820 */ /* 0x000fe20000400000 */
[C---:B------:R-:W-:Y:S01]  /*0870*/  FSETP.GEU.AND P5, PT, |R20|.reuse, 1.175494350822287508e-38, PT ;  /* 0x008000001400780b */ /* 0x040fe20003fae200 */
[----:B------:R-:W-:Y:S01]  /*0880*/  @!P3 FMUL R25, R25, 16777216 ;  /* 0x4b8000001919b820 */ /* 0x000fe20000400000 */
[----:B------:R-:W-:Y:S01]  /*0890*/  FSEL R29, R29, R26, P4 ;  /* 0x0000001a1d1d7208 */ /* 0x000fe20002000000 */
[----:B------:R-:W0:Y:S01]  /*08a0*/  MUFU.RCP R23, R22 ;  /* 0x0000001600177308 */ /* 0x000e220000001000 */
[C---:B------:R-:W-:Y:S01]  /*08b0*/  FMUL R31, R20.reuse, 0.25 ;  /* 0x3e800000141f7820 */ /* 0x040fe20000400000 */
[----:B------:R-:W-:Y:S01]  /*08c0*/  FSETP.GT.AND P6, PT, |R20|, 8.50705917302346158658e+37, PT ;  /* 0x7e8000001400780b */ /* 0x000fe20003fc4200 */
[----:B------:R-:W-:Y:S01]  /*08d0*/  @!P1 FMUL R24, R24, 16777216 ;  /* 0x4b80000018189820 */ /* 0x000fe20000400000 */
[----:B------:R-:W-:Y:S01]  /*08e0*/  FSETP.GEU.AND P4, PT, |R21|, 1.175494350822287508e-38, PT ;  /* 0x008000001500780b */ /* 0x000fe20003f8e200 */
[----:B------:R-:W-:Y:S01]  /*08f0*/  @!P3 FMUL R29, R29, 16777216 ;  /* 0x4b8000001d1db820 */ /* 0x000fe20000400000 */
[----:B------:R-:W-:Y:S01]  /*0900*/  FSEL R31, R31, R20, P6 ;  /* 0x000000141f1f7208 */ /* 0x000fe20003000000 */
[C---:B------:R-:W-:Y:S01]  /*0910*/  FMUL R30, R21.reuse, 0.25 ;  /* 0x3e800000151e7820 */ /* 0x040fe20000400000 */
[----:B------:R-:W1:Y:S01]  /*0920*/  MUFU.RCP R28, R25 ;  /* 0x00000019001c7308 */ /* 0x000e620000001000 */
[----:B------:R-:W-:-:S02]  /*0930*/  FSETP.GT.AND P1, PT, |R21|, 8.50705917302346158658e+37, PT ;  /* 0x7e8000001500780b */ /* 0x000fc40003f24200 */
[----:B------:R-:W-:Y:S02]  /*0940*/  @!P5 FMUL R31, R31, 16777216 ;  /* 0x4b8000001f1fd820 */ /* 0x000fe40000400000 */
[----:B------:R-:W-:Y:S01]  /*0950*/  FSEL R30, R30, R21, P1 ;  /* 0x000000151e1e7208 */ /* 0x000fe20000800000 */
[----:B0-----:R-:W-:Y:S02]  /*0960*/  FFMA R22, R23, R24, R10 ;  /* 0x0000001817167223 */ /* 0x001fe4000000000a */
[----:B------:R-:W0:Y:S02]  /*0970*/  MUFU.RCP R25, R31 ;  /* 0x0000001f00197308 */ /* 0x000e240000001000 */
[----:B------:R-:W-:Y:S01]  /*0980*/  @!P4 FMUL R30, R30, 16777216 ;  /* 0x4b8000001e1ec820 */ /* 0x000fe20000400000 */
[----:B-1----:R-:W-:Y:S01]  /*0990*/  FFMA R24, R28, R29, R11 ;  /* 0x0000001d1c187223 */ /* 0x002fe2000000000b */
[----:B------:R-:W-:Y:S01]  /*09a0*/  FADD R28, R16, -R33 ;  /* 0x80000021101c7221 */ /* 0x000fe20000000000 */
[----:B------:R-:W-:-:S03]  /*09b0*/  FADD R29, R15, -R32 ;  /* 0x800000200f1d7221 */ /* 0x000fc60000000000 */
[----:B------:R-:W-:Y:S01]  /*09c0*/  FMUL R23, R28, 0.25 ;  /* 0x3e8000001c177820 */ /* 0x000fe20000400000 */
[----:B------:R-:W-:-:S04]  /*09d0*/  FMUL R36, R29, 0.25 ;  /* 0x3e8000001d247820 */ /* 0x000fc80000400000 */
[----:B------:R-:W-:Y:S02]  /*09e0*/  FSEL R35, R23, R28, P6 ;  /* 0x0000001c17237208 */ /* 0x000fe40003000000 */
[----:B------:R1:W2:Y:S01]  /*09f0*/  MUFU.RCP R23, R30 ;  /* 0x0000001e00177308 */ /* 0x0002a20000001000 */
[----:B------:R-:W-:Y:S02]  /*0a00*/  FSEL R36, R36, R29, P1 ;  /* 0x0000001d24247208 */ /* 0x000fe40000800000 */
[----:B------:R-:W-:-:S03]  /*0a10*/  @!P5 FMUL R35, R35, 16777216 ;  /* 0x4b8000002323d820 */ /* 0x000fc60000400000 */
[----:B------:R-:W-:Y:S01]  /*0a20*/  @!P4 FMUL R36, R36, 16777216 ;  /* 0x4b8000002424c820 */ /* 0x000fe20000400000 */
[----:B0-----:R-:W-:Y:S01]  /*0a30*/  FFMA R25, R25, R35, R33 ;  /* 0x0000002319197223 */ /* 0x001fe20000000021 */
[----:B-1----:R-:W-:-:S03]  /*0a40*/  FADD R30, R14, -R24 ;  /* 0x800000180e1e7221 */ /* 0x002fc60000000000 */
[----:B------:R-:W-:Y:S01]  /*0a50*/  FADD R31, R16, -R25 ;  /* 0x80000019101f7221 */ /* 0x000fe20000000000 */
[----:B------:R-:W-:Y:S01]  /*0a60*/  FFMA R26, R26, R30, R7 ;  /* 0x0000001e1a1a7223 */ /* 0x000fe20000000007 */
[----:B------:R-:W-:Y:S01]  /*0a70*/  FADD R30, R17, -R22 ;  /* 0x80000016111e7221 */ /* 0x000fe20000000000 */
[----:B--2---:R-:W-:Y:S01]  /*0a80*/  FFMA R23, R23, R36, R32 ;  /* 0x0000002417177223 */ /* 0x004fe20000000020 */
[----:B------:R-:W-:Y:S02]  /*0a90*/  FFMA R28, R28, R31, R9 ;  /* 0x0000001f1c1c7223 */ /* 0x000fe40000000009 */
[----:B------:R-:W-:Y:S01]  /*0aa0*/  FFMA R27, R27, R30, R6 ;  /* 0x0000001e1b1b7223 */ /* 0x000fe20000000006 */
[----:B------:R-:W-:-:S04]  /*0ab0*/  FADD R31, R15, -R23 ;  /* 0x800000170f1f7221 */ /* 0x000fc80000000000 */
[----:B------:R-:W-:-:S07]  /*0ac0*/  FFMA R29, R29, R31, R8 ;  /* 0x0000001f1d1d7223 */ /* 0x000fce0000000008 */
.L_x_0:
[----:B------:R-:W-:Y:S02]  /*0ad0*/  PLOP3.LUT P1, PT, P0, PT, PT, 0x80, 0x0 ;  /* 0x000000000000781c */ /* 0x000fe4000072f070 */
[----:B------:R-:W-:Y:S02]  /*0ae0*/  F2FP.BF16.F32.PACK_AB R14, R14, R17 ;  /* 0x000000110e0e723e */ /* 0x000fe400000010ff */
[----:B------:R-:W-:Y:S02]  /*0af0*/  F2FP.BF16.F32.PACK_AB R15, R16, R15 ;  /* 0x0000000f100f723e */ /* 0x000fe400000010ff */
[----:B------:R-:W-:Y:S01]  /*0b00*/  FSEL R6, R27, R6, P2 ;  /* 0x000000061b067208 */ /* 0x000fe20001000000 */
[----:B------:R-:W-:Y:S01]  /*0b10*/  HFMA2.MMA R27, -RZ, RZ, 0, 0.0001220703125 ;  /* 0x00000800ff1b7435 */ /* 0x000fe200000001ff */
[----:B------:R-:W-:Y:S01]  /*0b20*/  FSEL R10, R22, R10, P2 ;  /* 0x0000000a160a7208 */ /* 0x000fe20001000000 */
[----:B------:R0:W-:Y:S01]  /*0b30*/  @P2 STG.E.64 desc[UR6][R12.64], R14 ;  /* 0x0000000e0c002986 */ /* 0x0001e2000c101b06 */
[----:B------:R-:W-:-:S02]  /*0b40*/  FSEL R11, R24, R11, P2 ;  /* 0x0000000b180b7208 */ /* 0x000fc40001000000 */
[----:B------:R-:W-:Y:S02]  /*0b50*/  FSEL R32, R23, R32, P2 ;  /* 0x0000002017207208 */ /* 0x000fe40001000000 */
[----:B------:R-:W-:Y:S02]  /*0b60*/  FSEL R33, R25, R33, P2 ;  /* 0x0000002119217208 */ /* 0x000fe40001000000 */
[----:B------:R-:W-:Y:S02]  /*0b70*/  FSEL R7, R26, R7, P2 ;  /* 0x000000071a077208 */ /* 0x000fe40001000000 */
[----:B------:R-:W-:Y:S02]  /*0b80*/  FSEL R8, R29, R8, P2 ;  /* 0x000000081d087208 */ /* 0x000fe40001000000 */
[----:B------:R-:W-:Y:S02]  /*0b90*/  PLOP3.LUT P0, PT, PT, PT, PT, 0x8, 0x0 ;  /* 0x000000000000781c */ /* 0x000fe40003f0e170 */
[----:B------:R-:W-:-:S02]  /*0ba0*/  FSEL R9, R28, R9, P2 ;  /* 0x000000091c097208 */ /* 0x000fc40001000000 */
[----:B------:R-:W-:Y:S02]  /*0bb0*/  FSEL R2, R19, R2, P2 ;  /* 0x0000000213027208 */ /* 0x000fe40001000000 */
[----:B------:R-:W-:Y:S02]  /*0bc0*/  FSEL R3, R18, R3, P2 ;  /* 0x0000000312037208 */ /* 0x000fe40001000000 */
[----:B------:R-:W-:Y:S02]  /*0bd0*/  FSEL R4, R21, R4, P2 ;  /* 0x0000000415047208 */ /* 0x000fe40001000000 */
[----:B------:R-:W-:Y:S01]  /*0be0*/  FSEL R5, R20, R5, P2 ;  /* 0x0000000514057208 */ /* 0x000fe20001000000 */
[----:B0-----:R-:W-:Y:S06]  /*0bf0*/  @P1 BRA `(.L_x_1) ;  /* 0xfffffff400381947 */ /* 0x001fec000383ffff */
[----:B------:R-:W-:Y:S01]  /*0c00*/  FADD R13, R2, R3 ;  /* 0x00000003020d7221 */ /* 0x000fe20000000000 */
[----:B------:R-:W-:Y:S01]  /*0c10*/  FMUL R18, R3, 0.25 ;  /* 0x3e80000003127820 */ /* 0x000fe20000400000 */
[C---:B------:R-:W-:Y:S01]  /*0c20*/  FMUL R21, R4.reuse, 0.25 ;  /* 0x3e80000004157820 */ /* 0x040fe20000400000 */
[----:B------:R-:W-:Y:S01]  /*0c30*/  FMUL R22, R5, 0.25 ;  /* 0x3e80000005167820 */ /* 0x000fe20000400000 */
[C---:B------:R-:W-:Y:S01]  /*0c40*/  FMUL R12, R13.reuse, 0.25 ;  /* 0x3e8000000d0c7820 */ /* 0x040fe20000400000 */
[C---:B------:R-:W-:Y:S01]  /*0c50*/  FSETP.GEU.AND P3, PT, |R13|.reuse, 1.175494350822287508e-38, PT ;  /* 0x008000000d00780b */ /* 0x040fe20003f6e200 */
[----:B------:R-:W-:Y:S01]  /*0c60*/  FADD R14, R4, R13 ;  /* 0x0000000d040e7221 */ /* 0x000fe20000000000 */
[----:B------:R-:W-:Y:S01]  /*0c70*/  FSETP.GT.AND P1, PT, |R13|, 8.50705917302346158658e+37, PT ;  /* 0x7e8000000d00780b */ /* 0x000fe20003f24200 */
[----:B------:R-:W-:Y:S01]  /*0c80*/  FADD R11, -R10, R11 ;  /* 0x0000000b0a0b7221 */ /* 0x000fe20000000100 */
[----:B------:R-:W-:Y:S01]  /*0c90*/  FADD R7, R6, R7 ;  /* 0x0000000706077221 */ /* 0x000fe20000000000 */
[----:B------:R-:W-:Y:S01]  /*0ca0*/  FMUL R15, R14, 0.25 ;  /* 0x3e8000000e0f7820 */ /* 0x000fe20000400000 */
[----:B------:R-:W-:Y:S01]  /*0cb0*/  FSEL R16, R12, R13, P1 ;  /* 0x0000000d0c107208 */ /* 0x000fe20000800000 */
[----:B------:R-:W-:Y:S01]  /*0cc0*/  FADD R12, R5, R14 ;  /* 0x0000000e050c7221 */ /* 0x000fe20000000000 */
[C---:B------:R-:W-:Y:S01]  /*0cd0*/  FSETP.GEU.AND P4, PT, |R14|.reuse, 1.175494350822287508e-38, PT ;  /* 0x008000000e00780b */ /* 0x040fe20003f8e200 */
[----:B------:R-:W0:Y:S01]  /*0ce0*/  S2UR UR5, SR_CgaCtaId ;  /* 0x00000000000579c3 */ /* 0x000e220000008800 */
[----:B------:R-:W-:Y:S01]  /*0cf0*/  FSETP.GT.AND P2, PT, |R14|, 8.50705917302346158658e+37, PT ;  /* 0x7e8000000e00780b */ /* 0x000fe20003f44200 */
[----:B------:R-:W-:Y:S01]  /*0d00*/  UMOV UR4, 0x400 ;  /* 0x0000040000047882 */ /* 0x000fe20000000000 */
[----:B------:R-:W-:Y:S01]  /*0d10*/  FSETP.GEU.AND P0, PT, |R12|, 1.175494350822287508e-38, PT ;  /* 0x008000000c00780b */ /* 0x000fe20003f0e200 */
[----:B------:R-:W-:Y:S01]  /*0d20*/  @!P3 FMUL R16, R16, 16777216 ;  /* 0x4b8000001010b820 */ /* 0x000fe20000400000 */
[----:B------:R-:W-:Y:S01]  /*0d30*/  FSEL R19, R15, R14, P2 ;  /* 0x0000000e0f137208 */ /* 0x000fe20001000000 */
[----:B------:R-:W-:Y:S01]  /*0d40*/  FMUL R15, R12, 0.25 ;  /* 0x3e8000000c0f7820 */ /* 0x000fe20000400000 */
[----:B------:R-:W-:Y:S01]  /*0d50*/  FSEL R17, R18, R3, P1 ;  /* 0x0000000312117208 */ /* 0x000fe20000800000 */
[----:B------:R-:W-:Y:S01]  /*0d60*/  UPLOP3.LUT UP0, UPT, UPT, UPT, UPT, 0x80, 0x0 ;  /* 0x000000000000789c */ /* 0x000fe20003f0f070 */
[----:B------:R-:W-:Y:S01]  /*0d70*/  FSETP.GT.AND P1, PT, |R12|, 8.50705917302346158658e+37, PT ;  /* 0x7e8000000c00780b */ /* 0x000fe20003f24200 */
[----:B------:R-:W1:Y:S01]  /*0d80*/  MUFU.RCP R16, R16 ;  /* 0x0000001000107308 */ /* 0x000e620000001000 */
[----:B------:R-:W-:Y:S01]  /*0d90*/  FSEL R18, R21, R4, P2 ;  /* 0x0000000415127208 */ /* 0x000fe20001000000 */
[----:B------:R-:W-:Y:S01]  /*0da0*/  @!P4 FMUL R19, R19, 16777216 ;  /* 0x4b8000001313c820 */ /* 0x000fe20000400000 */
[----:B------:R-:W-:Y:S01]  /*0db0*/  FSEL R20, R15, R12, P1 ;  /* 0x0000000c0f147208 */ /* 0x000fe20000800000 */
[----:B------:R-:W-:Y:S01]  /*0dc0*/  @!P3 FMUL R17, R17, 16777216 ;  /* 0x4b8000001111b820 */ /* 0x000fe20000400000 */
[----:B------:R-:W2:Y:S01]  /*0dd0*/  SHFL.BFLY PT, R15, R12, 0x10, 0x1f ;  /* 0x0e001f000c0f7f89 */ /* 0x000ea200000e0000 */
[----:B------:R-:W-:Y:S01]  /*0de0*/  FSETP.NEU.AND P2, PT, R13, RZ, PT ;  /* 0x000000ff0d00720b */ /* 0x000fe20003f4d000 */
[----:B------:R-:W-:Y:S01]  /*0df0*/  @!P4 FMUL R18, R18, 16777216 ;  /* 0x4b8000001212c820 */ /* 0x000fe20000400000 */
[----:B------:R-:W-:Y:S01]  /*0e00*/  @!P0 FMUL R20, R20, 16777216 ;  /* 0x4b80000014148820 */ /* 0x000fe20000400000 */
[----:B------:R-:W3:Y:S01]  /*0e10*/  MUFU.RCP R19, R19 ;  /* 0x0000001300137308 */ /* 0x000ee20000001000 */
[----:B------:R-:W-:-:S02]  /*0e20*/  FSEL R5, R22, R5, P1 ;  /* 0x0000000516057208 */ /* 0x000fc40000800000 */
[----:B------:R-:W-:Y:S01]  /*0e30*/  FSETP.NEU.AND P1, PT, R14, RZ, PT ;  /* 0x000000ff0e00720b */ /* 0x000fe20003f2d000 */
[----:B0-----:R-:W-:Y:S01]  /*0e40*/  UPRMT UR4, UR5, 0x654, UR4 ;  /* 0x0000065405047896 */ /* 0x001fe20008000004 */
[----:B-1----:R-:W-:Y:S01]  /*0e50*/  FMUL R16, R16, R17 ;  /* 0x0000001110107220 */ /* 0x002fe20000400000 */
[----:B------:R-:W-:Y:S02]  /*0e60*/  FMUL R17, R11, R11 ;  /* 0x0000000b0b117220 */ /* 0x000fe40000400000 */
[----:B------:R-:W0:Y:S01]  /*0e70*/  MUFU.RCP R20, R20 ;  /* 0x0000001400147308 */ /* 0x000e220000001000 */
[----:B------:R-:W-:Y:S01]  /*0e80*/  @!P0 FMUL R5, R5, 16777216 ;  /* 0x4b80000005058820 */ /* 0x000fe20000400000 */
[----:B------:R-:W-:Y:S01]  /*0e90*/  FSEL R16, R16, RZ, P2 ;  /* 0x000000ff10107208 */ /* 0x000fe20001000000 */
[----:B------:R-:W-:Y:S01]  /*0ea0*/  FMUL R17, R2, R17 ;  /* 0x0000001102117220 */ /* 0x000fe20000400000 */
[----:B---3--:R-:W-:-:S03]  /*0eb0*/  FMUL R19, R19, R18 ;  /* 0x0000001213137220 */ /* 0x008fc60000400000 */
[----:B------:R-:W-:Y:S01]  /*0ec0*/  FFMA R11, R11, R16, R10 ;  /* 0x000000100b0b7223 */ /* 0x000fe2000000000a */
[----:B------:R-:W-:-:S03]  /*0ed0*/  FFMA R7, R16, R17, R7 ;  /* 0x0000001110077223 */ /* 0x000fc60000000007 */
[----:B------:R-:W-:Y:S01]  /*0ee0*/  FADD R32, R32, -R11 ;  /* 0x8000000b20207221 */ /* 0x000fe20000000000 */
[----:B------:R-:W-:Y:S01]  /*0ef0*/  FSEL R19, R19, RZ, P1 ;  /* 0x000000ff13137208 */ /* 0x000fe20000800000 */
[----:B------:R-:W-:Y:S01]  /*0f00*/  FADD R8, R8, R7 ;  /* 0x0000000708087221 */ /* 0x000fe20000000000 */
[----:B0-----:R-:W-:Y:S01]  /*0f10*/  FMUL R20, R20, R5 ;  /* 0x0000000514147220 */ /* 0x001fe20000400000 */
[----:B--2---:R-:W-:Y:S01]  /*0f20*/  FADD R5, R12, R15 ;  /* 0x0000000f0c057221 */ /* 0x004fe20000000000 */
[----:B------:R-:W-:Y:S01]  /*0f30*/  FMUL R6, R32, R32 ;  /* 0x0000002020067220 */ /* 0x000fe20000400000 */
[----:B------:R-:W-:Y:S01]  /*0f40*/  FSETP.NEU.AND P1, PT, R12, RZ, PT ;  /* 0x000000ff0c00720b */ /* 0x000fe20003f2d000 */
[----:B------:R-:W-:Y:S01]  /*0f50*/  FFMA R32, R32, R19, R11 ;  /* 0x0000001320207223 */ /* 0x000fe2000000000b */
[C---:B------:R-:W-:Y:S01]  /*0f60*/  FMUL R10, R5.reuse, 0.25 ;  /* 0x3e800000050a7820 */ /* 0x040fe20000400000 */
[----:B------:R-:W-:Y:S01]  /*0f70*/  FSETP.GEU.AND P2, PT, |R5|, 1.175494350822287508e-38, PT ;  /* 0x008000000500780b */ /* 0x000fe20003f4e200 */
[----:B------:R-:W-:Y:S01]  /*0f80*/  FMUL R13, R13, R6 ;  /* 0x000000060d0d7220 */ /* 0x000fe20000400000 */
[----:B------:R-:W-:Y:S01]  /*0f90*/  FSEL R20, R20, RZ, P1 ;  /* 0x000000ff14147208 */ /* 0x000fe20000800000 */
[----:B------:R-:W-:Y:S01]  /*0fa0*/  FADD R33, R33, -R32 ;  /* 0x8000002021217221 */ /* 0x000fe20000000000 */
[----:B------:R-:W-:Y:S01]  /*0fb0*/  FSETP.GT.AND P0, PT, |R5|, 8.50705917302346158658e+37, PT ;  /* 0x7e8000000500780b */ /* 0x000fe20003f04200 */
[----:B------:R-:W0:Y:S01]  /*0fc0*/  SHFL.BFLY PT, R6, R5, 0x8, 0x1f ;  /* 0x0d001f0005067f89 */ /* 0x000e2200000e0000 */
[----:B------:R-:W-:Y:S01]  /*0fd0*/  FFMA R8, R19, R13, R8 ;  /* 0x0000000d13087223 */ /* 0x000fe20000000008 */
[C---:B------:R-:W-:Y:S01]  /*0fe0*/  FFMA R32, R33.reuse, R20, R32 ;  /* 0x0000001421207223 */ /* 0x040fe20000000020 */
[----:B------:R-:W-:Y:S01]  /*0ff0*/  FSEL R13, R10, R5, P0 ;  /* 0x000000050a0d7208 */ /* 0x000fe20000000000 */
[----:B------:R-:W-:Y:S01]  /*1000*/  FMUL R7, R33, R33 ;  /* 0x0000002121077220 */ /* 0x000fe20000400000 */
[----:B------:R-:W-:Y:S01]  /*1010*/  FADD R9, R9, R8 ;  /* 0x0000000809097221 */ /* 0x000fe20000000000 */
[----:B------:R-:W-:Y:S01]  /*1020*/  FSETP.NEU.AND P1, PT, R5, RZ, PT ;  /* 0x000000ff0500720b */ /* 0x000fe20003f2d000 */
[----:B------:R-:W1:Y:S01]  /*1030*/  SHFL.BFLY PT, R11, R32, 0x10, 0x1f ;  /* 0x0e001f00200b7f89 */ /* 0x000e6200000e0000 */
[----:B------:R-:W-:Y:S01]  /*1040*/  FMUL R7, R14, R7 ;  /* 0x000000070e077220 */ /* 0x000fe20000400000 */
[----:B------:R-:W-:-:S03]  /*1050*/  @!P2 FMUL R13, R13, 16777216 ;  /* 0x4b8000000d0da820 */ /* 0x000fc60000400000 */
[----:B------:R-:W-:Y:S01]  /*1060*/  FFMA R9, R20, R7, R9 ;  /* 0x0000000714097223 */ /* 0x000fe20000000009 */
[----:B------:R-:W2:Y:S01]  /*1070*/  MUFU.RCP R8, R13 ;  /* 0x0000000d00087308 */ /* 0x000ea20000001000 */
[----:B------:R-:W-:-:S03]  /*1080*/  @P0 FMUL R15, R15, 0.25 ;  /* 0x3e8000000f0f0820 */ /* 0x000fc60000400000 */
[----:B------:R-:W3:Y:S01]  /*1090*/  SHFL.BFLY PT, R10, R9, 0x10, 0x1f ;  /* 0x0e001f00090a7f89 */ /* 0x000ee200000e0000 */
[----:B------:R-:W-:Y:S01]  /*10a0*/  @!P2 FMUL R15, R15, 16777216 ;  /* 0x4b8000000f0fa820 */ /* 0x000fe20000400000 */
[----:B0-----:R-:W-:-:S03]  /*10b0*/  FADD R7, R5, R6 ;  /* 0x0000000605077221 */ /* 0x001fc60000000000 */
[----:B--2---:R-:W-:Y:S02]  /*10c0*/  FMUL R8, R8, R15 ;  /* 0x0000000f08087220 */ /* 0x004fe40000400000 */
[C---:B------:R-:W-:Y:S01]  /*10d0*/  FSETP.GEU.AND P2, PT, |R7|.reuse, 1.175494350822287508e-38, PT ;  /* 0x008000000700780b */ /* 0x040fe20003f4e200 */
[C---:B------:R-:W-:Y:S01]  /*10e0*/  FMUL R16, R7.reuse, 0.25 ;  /* 0x3e80000007107820 */ /* 0x040fe20000400000 */
[----:B-1----:R-:W-:Y:S01]  /*10f0*/  FADD R11, -R32, R11 ;  /* 0x0000000b200b7221 */ /* 0x002fe20000000100 */
[----:B------:R-:W-:Y:S02]  /*1100*/  FSETP.GT.AND P0, PT, |R7|, 8.50705917302346158658e+37, PT ;  /* 0x7e8000000700780b */ /* 0x000fe40003f04200 */
[----:B------:R-:W-:Y:S01]  /*1110*/  FSEL R14, R8, RZ, P1 ;  /* 0x000000ff080e7208 */ /* 0x000fe20000800000 */
[----:B------:R-:W-:Y:S01]  /*1120*/  FMUL R13, R11, R11 ;  /* 0x0000000b0b0d7220 */ /* 0x000fe20000400000 */
[----:B------:R-:W0:Y:S01]  /*1130*/  SHFL.BFLY PT, R8, R7, 0x4, 0x1f ;  /* 0x0c801f0007087f89 */ /* 0x000e2200000e0000 */
[----:B------:R-:W-:-:S02]  /*1140*/  FSEL R16, R16, R7, P0 ;  /* 0x0000000710107208 */ /* 0x000fc40000000000 */
[----:B------:R-:W-:Y:S01]  /*1150*/  FFMA R11, R11, R14, R32 ;  /* 0x0000000e0b0b7223 */ /* 0x000fe20000000020 */
[----:B------:R-:W-:Y:S01]  /*1160*/  FMUL R13, R12, R13 ;  /* 0x0000000d0c0d7220 */ /* 0x000fe20000400000 */
[----:B---3--:R-:W-:Y:S01]  /*1170*/  FADD R9, R9, R10 ;  /* 0x0000000a09097221 */ /* 0x008fe20000000000 */
[----:B------:R-:W-:Y:S01]  /*1180*/  @!P2 FMUL R16, R16, 16777216 ;  /* 0x4b8000001010a820 */ /* 0x000fe20000400000 */
[----:B------:R-:W-:Y:S01]  /*1190*/  FSETP.NEU.AND P1, PT, R7, RZ, PT ;  /* 0x000000ff0700720b */ /* 0x000fe20003f2d000 */
[----:B------:R-:W1:Y:S01]  /*11a0*/  SHFL.BFLY PT, R10, R11, 0x8, 0x1f ;  /* 0x0d001f000b0a7f89 */ /* 0x000e6200000e0000 */
[----:B------:R-:W-:Y:S01]  /*11b0*/  FFMA R13, R14, R13, R9 ;  /* 0x0000000d0e0d7223 */ /* 0x000fe20000000009 */
[----:B------:R-:W2:Y:S01]  /*11c0*/  MUFU.RCP R15, R16 ;  /* 0x00000010000f7308 */ /* 0x000ea20000001000 */
[----:B------:R-:W-:-:S03]  /*11d0*/  @P0 FMUL R6, R6, 0.25 ;  /* 0x3e80000006060820 */ /* 0x000fc60000400000 */
[----:B------:R-:W3:Y:S01]  /*11e0*/  SHFL.BFLY PT, R12, R13, 0x8, 0x1f ;  /* 0x0d001f000d0c7f89 */ /* 0x000ee200000e0000 */
[----:B------:R-:W-:Y:S01]  /*11f0*/  @!P2 FMUL R6, R6, 16777216 ;  /* 0x4b8000000606a820 */ /* 0x000fe20000400000 */
[----:B0-----:R-:W-:-:S03]  /*1200*/  FADD R9, R7, R8 ;  /* 0x0000000807097221 */ /* 0x001fc60000000000 */
[----:B--2---:R-:W-:Y:S01]  /*1210*/  FMUL R15, R15, R6 ;  /* 0x000000060f0f7220 */ /* 0x004fe20000400000 */
[C---:B------:R-:W-:Y:S01]  /*1220*/  FMUL R14, R9.reuse, 0.25 ;  /* 0x3e800000090e7820 */ /* 0x040fe20000400000 */
[C---:B------:R-:W-:Y:S01]  /*1230*/  FSETP.GEU.AND P2, PT, |R9|.reuse, 1.175494350822287508e-38, PT ;  /* 0x008000000900780b */ /* 0x040fe20003f4e200 */
[----:B------:R-:W0:Y:S01]  /*1240*/  SHFL.BFLY PT, R6, R9, 0x2, 0x1f ;  /* 0x0c401f0009067f89 */ /* 0x000e2200000e0000 */
[----:B------:R-:W-:Y:S01]  /*1250*/  FSETP.GT.AND P0, PT, |R9|, 8.50705917302346158658e+37, PT ;  /* 0x7e8000000900780b */ /* 0x000fe20003f04200 */
[----:B-1----:R-:W-:Y:S01]  /*1260*/  FADD R10, -R11, R10 ;  /* 0x0000000a0b0a7221 */ /* 0x002fe20000000100 */
[----:B------:R-:W-:Y:S02]  /*1270*/  FSEL R15, R15, RZ, P1 ;  /* 0x000000ff0f0f7208 */ /* 0x000fe40000800000 */
[----:B------:R-:W-:Y:S01]  /*1280*/  FSEL R16, R14, R9, P0 ;  /* 0x000000090e107208 */ /* 0x000fe20000000000 */
[C---:B------:R-:W-:Y:S02]  /*1290*/  FMUL R14, R10.reuse, R10 ;  /* 0x0000000a0a0e7220 */ /* 0x040fe40000400000 */
[----:B------:R-:W-:Y:S01]  /*12a0*/  FFMA R10, R10, R15, R11 ;  /* 0x0000000f0a0a7223 */ /* 0x000fe2000000000b */
[----:B---3--:R-:W-:Y:S01]  /*12b0*/  FADD R12, R13, R12 ;  /* 0x0000000c0d0c7221 */ /* 0x008fe20000000000 */
[----:B------:R-:W-:-:S02]  /*12c0*/  FMUL R14, R5, R14 ;  /* 0x0000000e050e7220 */ /* 0x000fc40000400000 */
[----:B------:R-:W-:Y:S01]  /*12d0*/  @!P2 FMUL R16, R16, 16777216 ;  /* 0x4b8000001010a820 */ /* 0x000fe20000400000 */
[----:B------:R-:W1:Y:S01]  /*12e0*/  SHFL.BFLY PT, R11, R10, 0x4, 0x1f ;  /* 0x0c801f000a0b7f89 */ /* 0x000e6200000e0000 */
[----:B------:R-:W-:Y:S01]  /*12f0*/  FFMA R12, R15, R14, R12 ;  /* 0x0000000e0f0c7223 */ /* 0x000fe2000000000c */
[----:B------:R-:W-:Y:S01]  /*1300*/  @P0 FMUL R8, R8, 0.25 ;  /* 0x3e80000008080820 */ /* 0x000fe20000400000 */
[----:B------:R-:W2:Y:S01]  /*1310*/  MUFU.RCP R15, R16 ;  /* 0x00000010000f7308 */ /* 0x000ea20000001000 */
[C---:B------:R-:W-:Y:S02]  /*1320*/  FSETP.NEU.AND P0, PT, R9.reuse, RZ, PT ;  /* 0x000000ff0900720b */ /* 0x040fe40003f0d000 */
[----:B------:R-:W3:Y:S01]  /*1330*/  SHFL.BFLY PT, R13, R12, 0x4, 0x1f ;  /* 0x0c801f000c0d7f89 */ /* 0x000ee200000e0000 */
[----:B------:R-:W-:Y:S01]  /*1340*/  @!P2 FMUL R8, R8, 16777216 ;  /* 0x4b8000000808a820 */ /* 0x000fe20000400000 */
[----:B0-----:R-:W-:-:S04]  /*1350*/  FADD R5, R9, R6 ;  /* 0x0000000609057221 */ /* 0x001fc80000000000 */
[C---:B------:R-:W-:Y:S01]  /*1360*/  FMUL R18, R5.reuse, 0.25 ;  /* 0x3e80000005127820 */ /* 0x040fe20000400000 */
[----:B------:R-:W-:Y:S01]  /*1370*/  FSETP.GEU.AND P1, PT, |R5|, 1.175494350822287508e-38, PT ;  /* 0x008000000500780b */ /* 0x000fe20003f2e200 */
[----:B--2---:R-:W-:Y:S02]  /*1380*/  FMUL R15, R15, R8 ;  /* 0x000000080f0f7220 */ /* 0x004fe40000400000 */
[----:B------:R-:W0:Y:S03]  /*1390*/  SHFL.BFLY PT, R8, R5, 0x1, 0x1f ;  /* 0x0c201f0005087f89 */ /* 0x000e2600000e0000 */
[----:B------:R-:W-:Y:S01]  /*13a0*/  FSEL R15, R15, RZ, P0 ;  /* 0x000000ff0f0f7208 */ /* 0x000fe20000000000 */
[----:B-1----:R-:W-:Y:S01]  /*13b0*/  FADD R11, -R10, R11 ;  /* 0x0000000b0a0b7221 */ /* 0x002fe20000000100 */
[----:B------:R-:W-:-:S03]  /*13c0*/  FSETP.GT.AND P0, PT, |R5|, 8.50705917302346158658e+37, PT ;  /* 0x7e8000000500780b */ /* 0x000fc60003f04200 */
[C---:B------:R-:W-:Y:S01]  /*13d0*/  FMUL R14, R11.reuse, R11 ;  /* 0x0000000b0b0e7220 */ /* 0x040fe20000400000 */
[----:B------:R-:W-:Y:S01]  /*13e0*/  FSEL R18, R18, R5, P0 ;  /* 0x0000000512127208 */ /* 0x000fe20000000000 */
[----:B------:R-:W-:Y:S01]  /*13f0*/  FFMA R11, R11, R15, R10 ;  /* 0x0000000f0b0b7223 */ /* 0x000fe2000000000a */
[----:B---3--:R-:W-:Y:S01]  /*1400*/  FADD R12, R12, R13 ;  /* 0x0000000d0c0c7221 */ /* 0x008fe20000000000 */
[----:B------:R-:W-:Y:S02]  /*1410*/  FMUL R14, R7, R14 ;  /* 0x0000000e070e7220 */ /* 0x000fe40000400000 */
[----:B------:R-:W-:Y:S01]  /*1420*/  @!P1 FMUL R18, R18, 16777216 ;  /* 0x4b80000012129820 */ /* 0x000fe20000400000 */
[----:B------:R-:W1:Y:S01]  /*1430*/  SHFL.BFLY PT, R16, R11, 0x2, 0x1f ;  /* 0x0c401f000b107f89 */ /* 0x000e6200000e0000 */
[----:B------:R-:W-:Y:S02]  /*1440*/  FFMA R12, R15, R14, R12 ;  /* 0x0000000e0f0c7223 */ /* 0x000fe4000000000c */
[----:B------:R-:W2:Y:S01]  /*1450*/  MUFU.RCP R13, R18 ;  /* 0x00000012000d7308 */ /* 0x000ea20000001000 */
[----:B------:R-:W-:Y:S01]  /*1460*/  @P0 FMUL R6, R6, 0.25 ;  /* 0x3e80000006060820 */ /* 0x000fe20000400000 */
[C---:B------:R-:W-:Y:S01]  /*1470*/  FSETP.NEU.AND P0, PT, R5.reuse, RZ, PT ;  /* 0x000000ff0500720b */ /* 0x040fe20003f0d000 */
[----:B------:R-:W3:Y:S02]  /*1480*/  SHFL.BFLY PT, R7, R12, 0x2, 0x1f ;  /* 0x0c401f000c077f89 */ /* 0x000ee400000e0000 */
[----:B------:R-:W-:Y:S01]  /*1490*/  @!P1 FMUL R6, R6, 16777216 ;  /* 0x4b80000006069820 */ /* 0x000fe20000400000 */
[----:B0-----:R-:W-:-:S04]  /*14a0*/  FADD R10, R5, R8 ;  /* 0x00000008050a7221 */ /* 0x001fc80000000000 */
[C---:B------:R-:W-:Y:S01]  /*14b0*/  FMUL R15, R10.reuse, 0.25 ;  /* 0x3e8000000a0f7820 */ /* 0x040fe20000400000 */
[C---:B------:R-:W-:Y:S01]  /*14c0*/  FSETP.GEU.AND P1, PT, |R10|.reuse, 1.175494350822287508e-38, PT ;  /* 0x008000000a00780b */ /* 0x040fe20003f2e200 */
[----:B--2---:R-:W-:Y:S02]  /*14d0*/  FMUL R13, R13, R6 ;  /* 0x000000060d0d7220 */ /* 0x004fe40000400000 */
[----:B------:R-:W0:Y:S03]  /*14e0*/  S2R R6, SR_TID.X ;  /* 0x0000000000067919 */ /* 0x000e260000002100 */
[----:B------:R-:W-:Y:S01]  /*14f0*/  FSEL R13, R13, RZ, P0 ;  /* 0x000000ff0d0d7208 */ /* 0x000fe20000000000 */
[----:B-1----:R-:W-:Y:S01]  /*1500*/  FADD R16, -R11, R16 ;  /* 0x000000100b107221 */ /* 0x002fe20000000100 */
[----:B------:R-:W-:-:S03]  /*1510*/  FSETP.GT.AND P0, PT, |R10|, 8.50705917302346158658e+37, PT ;  /* 0x7e8000000a00780b */ /* 0x000fc60003f04200 */
[C---:B------:R-:W-:Y:S01]  /*1520*/  FMUL R14, R16.reuse, R16 ;  /* 0x00000010100e7220 */ /* 0x040fe20000400000 */
[----:B------:R-:W-:Y:S01]  /*1530*/  FFMA R11, R16, R13, R11 ;  /* 0x0000000d100b7223 */ /* 0x000fe2000000000b */
[----:B---3--:R-:W-:Y:S01]  /*1540*/  FADD R12, R12, R7 ;  /* 0x000000070c0c7221 */ /* 0x008fe20000000000 */
[----:B------:R-:W-:Y:S01]  /*1550*/  FSEL R15, R15, R10, P0 ;  /* 0x0000000a0f0f7208 */ /* 0x000fe20000000000 */
[----:B------:R-:W-:Y:S02]  /*1560*/  FMUL R14, R9, R14 ;  /* 0x0000000e090e7220 */ /* 0x000fe40000400000 */
[----:B------:R-:W1:Y:S02]  /*1570*/  SHFL.BFLY PT, R16, R11, 0x1, 0x1f ;  /* 0x0c201f000b107f89 */ /* 0x000e6400000e0000 */
[----:B------:R-:W-:Y:S01]  /*1580*/  FFMA R12, R13, R14, R12 ;  /* 0x0000000e0d0c7223 */ /* 0x000fe2000000000c */
[----:B------:R-:W-:Y:S01]  /*1590*/  @!P1 FMUL R15, R15, 16777216 ;  /* 0x4b8000000f0f9820 */ /* 0x000fe20000400000 */
[----:B------:R-:W-:Y:S01]  /*15a0*/  @P0 FMUL R8, R8, 0.25 ;  /* 0x3e80000008080820 */ /* 0x000fe20000400000 */
[----:B------:R-:W-:-:S02]  /*15b0*/  FSETP.NEU.AND P0, PT, R10, RZ, PT ;  /* 0x000000ff0a00720b */ /* 0x000fc40003f0d000 */
[----:B------:R-:W2:Y:S01]  /*15c0*/  SHFL.BFLY PT, R7, R12, 0x1, 0x1f ;  /* 0x0c201f000c077f89 */ /* 0x000ea200000e0000 */
[----:B------:R-:W-:Y:S01]  /*15d0*/  @!P1 FMUL R8, R8, 16777216 ;  /* 0x4b80000008089820 */ /* 0x000fe20000400000 */
[----:B------:R-:W3:Y:S01]  /*15e0*/  MUFU.RCP R15, R15 ;  /* 0x0000000f000f7308 */ /* 0x000ee20000001000 */
[C---:B0-----:R-:W-:Y:S02]  /*15f0*/  LOP3.LUT P1, RZ, R6.reuse, 0x1f, RZ, 0xc0, !PT ;  /* 0x0000001f06ff7812 */ /* 0x041fe4000782c0ff */
[----:B------:R-:W-:Y:S02]  /*1600*/  SHF.R.U32.HI R9, RZ, 0x3, R6 ;  /* 0x00000003ff097819 */ /* 0x000fe40000011606 */
[----:B------:R-:W-:Y:S01]  /*1610*/  ISETP.GE.AND P2, PT, R6, 0x10, PT ;  /* 0x000000100600780c */ /* 0x000fe20003f46270 */
[----:B-1----:R-:W-:Y:S01]  /*1620*/  FADD R16, -R11, R16 ;  /* 0x000000100b107221 */ /* 0x002fe20000000100 */
[----:B---3--:R-:W-:Y:S01]  /*1630*/  FMUL R8, R15, R8 ;  /* 0x000000080f087220 */ /* 0x008fe20000400000 */
[----:B------:R-:W-:-:S02]  /*1640*/  LOP3.LUT R9, R9, 0x3c, RZ, 0xc0, !PT ;  /* 0x0000003c09097812 */ /* 0x000fc400078ec0ff */
[----:B------:R-:W-:Y:S02]  /*1650*/  FMUL R14, R16, R16 ;  /* 0x00000010100e7220 */ /* 0x000fe40000400000 */
[----:B------:R-:W-:Y:S01]  /*1660*/  FSEL R8, R8, RZ, P0 ;  /* 0x000000ff08087208 */ /* 0x000fe20000000000 */
[----:B--2---:R-:W-:Y:S01]  /*1670*/  FADD R7, R12, R7 ;  /* 0x000000070c077221 */ /* 0x004fe20000000000 */
[----:B------:R-:W-:Y:S01]  /*1680*/  FMUL R14, R5, R14 ;  /* 0x0000000e050e7220 */ /* 0x000fe20000400000 */
[----:B------:R-:W-:Y:S02]  /*1690*/  @!P1 STS [R9+UR4+0x80], R10 ;  /* 0x0000800a09009988 */ /* 0x000fe40008000804 */
[----:B------:R-:W-:Y:S01]  /*16a0*/  FFMA R16, R16, R8, R11 ;  /* 0x0000000810107223 */ /* 0x000fe2000000000b */
[----:B------:R-:W-:-:S04]  /*16b0*/  FFMA R18, R8, R14, R7 ;  /* 0x0000000e08127223 */ /* 0x000fc80000000007 */
[----:B------:R-:W-:Y:S04]  /*16c0*/  @!P1 STS [R9+UR4], R16 ;  /* 0x0000001009009988 */ /* 0x000fe80008000804 */
[----:B------:R-:W-:Y:S01]  /*16d0*/  @!P1 STS [R9+UR4+0x40], R18 ;  /* 0x0000401209009988 */ /* 0x000fe20008000804 */
[----:B------:R-:W-:Y:S06]  /*16e0*/  BAR.SYNC.DEFER_BLOCKING 0x0 ;  /* 0x0000000000007b1d */ /* 0x000fec0000010000 */
[----:B------:R-:W0:Y:S04]  /*16f0*/  @!P2 LDS R3, [R34+UR4+0x80] ;  /* 0x000080042203a984 */ /* 0x000e280008000800 */
[----:B------:R-:W1:Y:S04]  /*1700*/  @!P2 LDS R4, [R34+UR4] ;  /* 0x000000042204a984 */ /* 0x000e680008000800 */
[----:B------:R-:W2:Y:S04]  /*1710*/  @!P2 LDS R2, [R34+UR4+0x40] ;  /* 0x000040042202a984 */ /* 0x000ea80008000800 */
[----:B0-----:R-:W0:Y:S04]  /*1720*/  SHFL.BFLY PT, R8, R3, 0x8, 0x1f ;  /* 0x0d001f0003087f89 */ /* 0x001e2800000e0000 */
[----:B-1----:R-:W1:Y:S04]  /*1730*/  SHFL.BFLY PT, R9, R4, 0x8, 0x1f ;  /* 0x0d001f0004097f89 */ /* 0x002e6800000e0000 */
[----:B--2---:R-:W2:Y:S01]  /*1740*/  SHFL.BFLY PT, R11, R2, 0x8, 0x1f ;  /* 0x0d001f00020b7f89 */ /* 0x004ea200000e0000 */
[----:B0-----:R-:W-:-:S04]  /*1750*/  FADD R7, R3, R8 ;  /* 0x0000000803077221 */ /* 0x001fc80000000000 */
[C---:B------:R-:W-:Y:S01]  /*1760*/  FMUL R12, R7.reuse, 0.25 ;  /* 0x3e800000070c7820 */ /* 0x040fe20000400000 */
[C---:B------:R-:W-:Y:S01]  /*1770*/  FSETP.GEU.AND P1, PT, |R7|.reuse, 1.175494350822287508e-38, PT ;  /* 0x008000000700780b */ /* 0x040fe20003f2e200 */
[----:B------:R-:W0:Y:S01]  /*1780*/  SHFL.BFLY PT, R14, R7, 0x4, 0x1f ;  /* 0x0c801f00070e7f89 */ /* 0x000e2200000e0000 */
[----:B------:R-:W-:Y:S01]  /*1790*/  FSETP.GT.AND P0, PT, |R7|, 8.50705917302346158658e+37, PT ;  /* 0x7e8000000700780b */ /* 0x000fe20003f04200 */
[----:B-1----:R-:W-:Y:S01]  /*17a0*/  FADD R9, -R4, R9 ;  /* 0x0000000904097221 */ /* 0x002fe20000000100 */
[----:B--2---:R-:W-:Y:S02]  /*17b0*/  FADD R2, R2, R11 ;  /* 0x0000000b02027221 */ /* 0x004fe40000000000 */
[----:B------:R-:W-:Y:S01]  /*17c0*/  FSEL R12, R12, R7, P0 ;  /* 0x000000070c0c7208 */ /* 0x000fe20000000000 */
[----:B------:R-:W-:-:S04]  /*17d0*/  FMUL R10, R9, R9 ;  /* 0x00000009090a7220 */ /* 0x000fc80000400000 */
[----:B------:R-:W-:Y:S02]  /*17e0*/  FMUL R10, R3, R10 ;  /* 0x0000000a030a7220 */ /* 0x000fe40000400000 */
[----:B------:R-:W-:Y:S02]  /*17f0*/  @!P1 FMUL R12, R12, 16777216 ;  /* 0x4b8000000c0c9820 */ /* 0x000fe40000400000 */
[----:B------:R-:W-:Y:S02]  /*1800*/  @P0 FMUL R8, R8, 0.25 ;  /* 0x3e80000008080820 */ /* 0x000fe40000400000 */
[----:B------:R-:W1:Y:S02]  /*1810*/  MUFU.RCP R13, R12 ;  /* 0x0000000c000d7308 */ /* 0x000e640000001000 */
[----:B------:R-:W-:Y:S01]  /*1820*/  @!P1 FMUL R8, R8, 16777216 ;  /* 0x4b80000008089820 */ /* 0x000fe20000400000 */
[C---:B------:R-:W-:Y:S01]  /*1830*/  FSETP.NEU.AND P1, PT, R7.reuse, RZ, PT ;  /* 0x000000ff0700720b */ /* 0x040fe20003f2d000 */
[----:B0-----:R-:W-:-:S04]  /*1840*/  FADD R5, R7, R14 ;  /* 0x0000000e07057221 */ /* 0x001fc80000000000 */
[C---:B------:R-:W-:Y:S01]  /*1850*/  FMUL R16, R5.reuse, 0.25 ;  /* 0x3e80000005107820 */ /* 0x040fe20000400000 */
[----:B------:R-:W-:Y:S01]  /*1860*/  FSETP.GEU.AND P2, PT, |R5|, 1.175494350822287508e-38, PT ;  /* 0x008000000500780b */ /* 0x000fe20003f4e200 */
[----:B-1----:R-:W-:Y:S01]  /*1870*/  FMUL R13, R13, R8 ;  /* 0x000000080d0d7220 */ /* 0x002fe20000400000 */
[----:B------:R-:W-:Y:S01]  /*1880*/  FSETP.GT.AND P0, PT, |R5|, 8.50705917302346158658e+37, PT ;  /* 0x7e8000000500780b */ /* 0x000fe20003f04200 */
[----:B------:R-:W0:Y:S03]  /*1890*/  SHFL.BFLY PT, R8, R5, 0x2, 0x1f ;  /* 0x0c401f0005087f89 */ /* 0x000e2600000e0000 */
[----:B------:R-:W-:Y:S02]  /*18a0*/  FSEL R13, R13, RZ, P1 ;  /* 0x000000ff0d0d7208 */ /* 0x000fe40000800000 */
[----:B------:R-:W-:Y:S02]  /*18b0*/  FSEL R16, R16, R5, P0 ;  /* 0x0000000510107208 */ /* 0x000fe40000000000 */
[----:B------:R-:W-:Y:S01]  /*18c0*/  FSETP.NEU.AND P1, PT, R5, RZ, PT ;  /* 0x000000ff0500720b */ /* 0x000fe20003f2d000 */
[----:B------:R-:W-:Y:S01]  /*18d0*/  FFMA R4, R9, R13, R4 ;  /* 0x0000000d09047223 */ /* 0x000fe20000000004 */
[----:B------:R-:W-:Y:S01]  /*18e0*/  FFMA R10, R13, R10, R2 ;  /* 0x0000000a0d0a7223 */ /* 0x000fe20000000002 */
[----:B------:R-:W-:-:S02]  /*18f0*/  @!P2 FMUL R16, R16, 16777216 ;  /* 0x4b8000001010a820 */ /* 0x000fc40000400000 */
[----:B------:R-:W-:Y:S01]  /*1900*/  @P0 FMUL R14, R14, 0.25 ;  /* 0x3e8000000e0e0820 */ /* 0x000fe20000400000 */
[----:B------:R-:W1:Y:S01]  /*1910*/  SHFL.BFLY PT, R3, R4, 0x4, 0x1f ;  /* 0x0c801f0004037f89 */ /* 0x000e6200000e0000 */
[----:B------:R-:W2:Y:S02]  /*1920*/  MUFU.RCP R11, R16 ;  /* 0x00000010000b7308 */ /* 0x000ea40000001000 */
[----:B------:R-:W-:Y:S01]  /*1930*/  @!P2 FMUL R14, R14, 16777216 ;  /* 0x4b8000000e0ea820 */ /* 0x000fe20000400000 */
[----:B------:R-:W3:Y:S01]  /*1940*/  SHFL.BFLY PT, R9, R10, 0x4, 0x1f ;  /* 0x0c801f000a097f89 */ /* 0x000ee200000e0000 */
[----:B0-----:R-:W-:-:S04]  /*1950*/  FADD R2, R5, R8 ;  /* 0x0000000805027221 */ /* 0x001fc80000000000 */
[C---:B------:R-:W-:Y:S01]  /*1960*/  FMUL R13, R2.reuse, 0.25 ;  /* 0x3e800000020d7820 */ /* 0x040fe20000400000 */
[C---:B------:R-:W-:Y:S01]  /*1970*/  FSETP.GEU.AND P2, PT, |R2|.reuse, 1.175494350822287508e-38, PT ;  /* 0x008000000200780b */ /* 0x040fe20003f4e200 */
[----:B--2---:R-:W-:Y:S01]  /*1980*/  FMUL R11, R11, R14 ;  /* 0x0000000e0b0b7220 */ /* 0x004fe20000400000 */
[----:B------:R-:W-:-:S04]  /*1990*/  FSETP.GT.AND P0, PT, |R2|, 8.50705917302346158658e+37, PT ;  /* 0x7e8000000200780b */ /* 0x000fc80003f04200 */
[----:B------:R-:W-:Y:S01]  /*19a0*/  FSEL R11, R11, RZ, P1 ;  /* 0x000000ff0b0b7208 */ /* 0x000fe20000800000 */
[----:B-1----:R-:W-:Y:S01]  /*19b0*/  FADD R3, -R4, R3 ;  /* 0x0000000304037221 */ /* 0x002fe20000000100 */
[----:B------:R-:W-:-:S03]  /*19c0*/  FSEL R13, R13, R2, P0 ;  /* 0x000000020d0d7208 */ /* 0x000fc60000000000 */
[C---:B------:R-:W-:Y:S01]  /*19d0*/  FMUL R12, R3.reuse, R3 ;  /* 0x00000003030c7220 */ /* 0x040fe20000400000 */
[----:B------:R-:W-:Y:S01]  /*19e0*/  FFMA R3, R3, R11, R4 ;  /* 0x0000000b03037223 */ /* 0x000fe20000000004 */
[----:B---3--:R-:W-:Y:S01]  /*19f0*/  FADD R10, R10, R9 ;  /* 0x000000090a0a7221 */ /* 0x008fe20000000000 */
[----:B------:R-:W-:Y:S01]  /*1a00*/  @!P2 FMUL R13, R13, 16777216 ;  /* 0x4b8000000d0da820 */ /* 0x000fe20000400000 */
[----:B------:R-:W0:Y:S01]  /*1a10*/  SHFL.BFLY PT, R9, R2, 0x1, 0x1f ;  /* 0x0c201f0002097f89 */ /* 0x000e2200000e0000 */
[----:B------:R-:W-:Y:S01]  /*1a20*/  FMUL R12, R7, R12 ;  /* 0x0000000c070c7220 */ /* 0x000fe20000400000 */
[----:B------:R-:W-:Y:S01]  /*1a30*/  @P0 FMUL R8, R8, 0.25 ;  /* 0x3e80000008080820 */ /* 0x000fe20000400000 */
[----:B------:R-:W-:Y:S01]  /*1a40*/  FSETP.NEU.AND P0, PT, R2, RZ, PT ;  /* 0x000000ff0200720b */ /* 0x000fe20003f0d000 */
[----:B------:R-:W1:Y:S01]  /*1a50*/  SHFL.BFLY PT, R4, R3, 0x2, 0x1f ;  /* 0x0c401f0003047f89 */ /* 0x000e6200000e0000 */
[----:B------:R-:W2:Y:S01]  /*1a60*/  MUFU.RCP R13, R13 ;  /* 0x0000000d000d7308 */ /* 0x000ea20000001000 */
[----:B------:R-:W-:Y:S01]  /*1a70*/  FFMA R10, R11, R12, R10 ;  /* 0x0000000c0b0a7223 */ /* 0x000fe2000000000a */
[----:B------:R-:W-:-:S04]  /*1a80*/  @!P2 FMUL R8, R8, 16777216 ;  /* 0x4b8000000808a820 */ /* 0x000fc80000400000 */
[----:B------:R-:W3:Y:S01]  /*1a90*/  SHFL.BFLY PT, R7, R10, 0x2, 0x1f ;  /* 0x0c401f000a077f89 */ /* 0x000ee200000e0000 */
[----:B--2---:R-:W-:Y:S01]  /*1aa0*/  FMUL R8, R13, R8 ;  /* 0x000000080d087220 */ /* 0x004fe20000400000 */
[----:B0-----:R-:W-:-:S04]  /*1ab0*/  FADD R11, R2, R9 ;  /* 0x00000009020b7221 */ /* 0x001fc80000000000 */
[----:B------:R-:W-:Y:S01]  /*1ac0*/  FSEL R8, R8, RZ, P0 ;  /* 0x000000ff08087208 */ /* 0x000fe20000000000 */
[----:B-1----:R-:W-:Y:S01]  /*1ad0*/  FADD R4, -R3, R4 ;  /* 0x0000000403047221 */ /* 0x002fe20000000100 */
[C---:B------:R-:W-:Y:S01]  /*1ae0*/  FSETP.GEU.AND P1, PT, |R11|.reuse, 1.175494350822287508e-38, PT ;  /* 0x008000000b00780b */ /* 0x040fe20003f2e200 */
[C---:B------:R-:W-:Y:S01]  /*1af0*/  FMUL R12, R11.reuse, 0.25 ;  /* 0x3e8000000b0c7820 */ /* 0x040fe20000400000 */
[----:B------:R-:W-:Y:S01]  /*1b00*/  FSETP.GT.AND P0, PT, |R11|, 8.50705917302346158658e+37, PT ;  /* 0x7e8000000b00780b */ /* 0x000fe20003f04200 */
[C---:B------:R-:W-:Y:S01]  /*1b10*/  FFMA R3, R4.reuse, R8, R3 ;  /* 0x0000000804037223 */ /* 0x040fe20000000003 */
[----:B------:R-:W-:Y:S01]  /*1b20*/  FMUL R4, R4, R4 ;  /* 0x0000000404047220 */ /* 0x000fe20000400000 */
[----:B---3--:R-:W-:Y:S01]  /*1b30*/  FADD R7, R10, R7 ;  /* 0x000000070a077221 */ /* 0x008fe20000000000 */
[----:B------:R-:W-:Y:S02]  /*1b40*/  FSEL R12, R12, R11, P0 ;  /* 0x0000000b0c0c7208 */ /* 0x000fe40000000000 */
[----:B------:R-:W-:Y:S01]  /*1b50*/  FMUL R4, R5, R4 ;  /* 0x0000000405047220 */ /* 0x000fe20000400000 */
[----:B------:R-:W0:Y:S03]  /*1b60*/  SHFL.BFLY PT, R10, R3, 0x1, 0x1f ;  /* 0x0c201f00030a7f89 */ /* 0x000e2600000e0000 */
[----:B------:R-:W-:Y:S01]  /*1b70*/  FFMA R4, R8, R4, R7 ;  /* 0x0000000408047223 */ /* 0x000fe20000000007 */
[----:B------:R-:W-:-:S02]  /*1b80*/  @!P1 FMUL R12, R12, 16777216 ;  /* 0x4b8000000c0c9820 */ /* 0x000fc40000400000 */
[----:B------:R-:W-:Y:S01]  /*1b90*/  @P0 FMUL R9, R9, 0.25 ;  /* 0x3e80000009090820 */ /* 0x000fe20000400000 */
[C---:B------:R-:W-:Y:S01]  /*1ba0*/  LOP3.LUT P0, RZ, R6.reuse, 0xf, RZ, 0xc0, !PT ;  /* 0x0000000f06ff7812 */ /* 0x040fe2000780c0ff */
[----:B------:R-:W1:Y:S02]  /*1bb0*/  SHFL.BFLY PT, R5, R4, 0x1, 0x1f ;  /* 0x0c201f0004057f89 */ /* 0x000e6400000e0000 */
[----:B------:R-:W2:Y:S01]  /*1bc0*/  MUFU.RCP R12, R12 ;  /* 0x0000000c000c7308 */ /* 0x000ea20000001000 */
[----:B------:R-:W-:Y:S01]  /*1bd0*/  @!P1 FMUL R9, R9, 16777216 ;  /* 0x4b80000009099820 */ /* 0x000fe20000400000 */
[----:B------:R-:W-:Y:S02]  /*1be0*/  FSETP.NEU.AND P1, PT, R11, RZ, PT ;  /* 0x000000ff0b00720b */ /* 0x000fe40003f2d000 */
[----:B------:R-:W-:Y:S01]  /*1bf0*/  ISETP.LT.AND P0, PT, R6, 0x10, !P0 ;  /* 0x000000100600780c */ /* 0x000fe20004701270 */
[----:B0-----:R-:W-:Y:S01]  /*1c00*/  FADD R10, -R3, R10 ;  /* 0x0000000a030a7221 */ /* 0x001fe20000000100 */
[----:B--2---:R-:W-:-:S11]  /*1c10*/  FMUL R9, R12, R9 ;  /* 0x000000090c097220 */ /* 0x004fd60000400000 */
[----:B------:R-:W-:Y:S01]  /*1c20*/  @P0 STS [R34+UR4+0x80], R11 ;  /* 0x0000800b22000988 */ /* 0x000fe20008000804 */
[----:B------:R-:W-:Y:S01]  /*1c30*/  FMUL R7, R10, R10 ;  /* 0x0000000a0a077220 */ /* 0x000fe20000400000 */
[----:B------:R-:W-:Y:S01]  /*1c40*/  FSEL R9, R9, RZ, P1 ;  /* 0x000000ff09097208 */ /* 0x000fe20000800000 */
[----:B-1----:R-:W-:Y:S02]  /*1c50*/  FADD R4, R4, R5 ;  /* 0x0000000504047221 */ /* 0x002fe40000000000 */
[----:B------:R-:W-:Y:S01]  /*1c60*/  FMUL R7, R2, R7 ;  /* 0x0000000702077220 */ /* 0x000fe20000400000 */
[----:B------:R-:W-:Y:S01]  /*1c70*/  MOV R5, 0x39aaaaab ;  /* 0x39aaaaab00057802 */ /* 0x000fe20000000f00 */
[----:B------:R-:W-:Y:S02]  /*1c80*/  FFMA R3, R10, R9, R3 ;  /* 0x000000090a037223 */ /* 0x000fe40000000003 */
[----:B------:R-:W-:Y:S01]  /*1c90*/  FFMA R7, R9, R7, R4 ;  /* 0x0000000709077223 */ /* 0x000fe20000000004 */
[----:B------:R-:W-:-:S02]  /*1ca0*/  MOV R9, RZ ;  /* 0x000000ff00097202 */ /* 0x000fc40000000f00 */
[----:B------:R-:W-:Y:S04]  /*1cb0*/  @P0 STS [R34+UR4], R3 ;  /* 0x0000000322000988 */ /* 0x000fe80008000804 */
[----:B------:R-:W-:Y:S01]  /*1cc0*/  @P0 STS [R34+UR4+0x40], R7 ;  /* 0x0000400722000988 */ /* 0x000fe20008000804 */
[----:B------:R-:W-:Y:S06]  /*1cd0*/  BAR.SYNC.DEFER_BLOCKING 0x0 ;  /* 0x0000000000007b1d */ /* 0x000fec0000010000 */
[----:B------:R-:W0:Y:S04]  /*1ce0*/  LDS R2, [UR4+0x40] ;  /* 0x00004004ff027984 */ /* 0x000e280008000800 */
[----:B------:R-:W1:Y:S01]  /*1cf0*/  LDS R4, [UR4] ;  /* 0x00000004ff047984 */ /* 0x000e620008000800 */
[----:B------:R-:W-:Y:S01]  /*1d00*/  ULDC UR4, c[0x0][0x248] ;  /* 0x0000920000047ab9 */ /* 0x000fe20000000800 */
[----:B0-----:R-:W-:-:S04]  /*1d10*/  FFMA R2, R2, R5, 9.9999999747524270788e-07 ;  /* 0x358637bd02027423 */ /* 0x001fc80000000005 */
[----:B-1----:R0:W2:Y:S03]  /*1d20*/  MUFU.RSQ R5, R2 ;  /* 0x0000000200057308 */ /* 0x0020a60000001400 */
.L_x_2:
[----:B------:R-:W1:Y:S01]  /*1d30*/  LDC.64 R16, c[0x0][0x228] ;  /* 0x00008a00ff107b82 */ /* 0x000e620000000a00 */
[----:B0-----:R-:W-:Y:S02]  /*1d40*/  LOP3.LUT R3, R9, 0x7fc, R34, 0xf8, !PT ;  /* 0x000007fc09037812 */ /* 0x001fe400078ef822 */
[----:B------:R-:W-:Y:S02]  /*1d50*/  CS2R R20, SRZ ;  /* 0x0000000000147805 */ /* 0x000fe4000001ff00 */
[----:B------:R-:W-:Y:S02]  /*1d60*/  CS2R R12, SRZ ;  /* 0x00000000000c7805 */ /* 0x000fe4000001ff00 */
[C---:B------:R-:W-:Y:S01]  /*1d70*/  ISETP.GE.U32.AND P0, PT, R3.reuse, 0xc00, PT ;  /* 0x00000c000300780c */ /* 0x040fe20003f06070 */
[----:B------:R-:W0:Y:S08]  /*1d80*/  LDC.64 R18, c[0x0][0x230] ;  /* 0x00008c00ff127b82 */ /* 0x000e300000000a00 */
[----:B------:R-:W3:Y:S01]  /*1d90*/  LDC.64 R14, c[0x0][0x210] ;  /* 0x00008400ff0e7b82 */ /* 0x000ee20000000a00 */
[----:B-1----:R-:W-:-:S05]  /*1da0*/  IMAD.WIDE.U32 R16, R3, 0x2, R16 ;  /* 0x0000000203107825 */ /* 0x002fca00078e0010 */
[----:B------:R-:W4:Y:S01]  /*1db0*/  @!P0 LDG.E.EL.64 R20, desc[UR6][R16.64+0x6000] ;  /* 0x0060000610148981 */ /* 0x000f22000c2e1b00 */
[----:B0-----:R-:W-:-:S05]  /*1dc0*/  IMAD.WIDE.U32 R18, R3, 0x2, R18 ;  /* 0x0000000203127825 */ /* 0x001fca00078e0012 */
[----:B------:R-:W5:Y:S01]  /*1dd0*/  @!P0 LDG.E.EL.64 R12, desc[UR6][R18.64+0x6000] ;  /* 0x00600006120c8981 */ /* 0x000f62000c2e1b00 */
[----:B------:R-:W-:Y:S02]  /*1de0*/  CS2R R8, SRZ ;  /* 0x0000000000087805 */ /* 0x000fe4000001ff00 */
[----:B------:R-:W-:Y:S02]  /*1df0*/  CS2R R6, SRZ ;  /* 0x0000000000067805 */ /* 0x000fe4000001ff00 */
[C---:B------:R-:W-:Y:S01]  /*1e00*/  ISETP.LT.AND P1, PT, R0.reuse, UR4, !P0 ;  /* 0x0000000400007c0c */ /* 0x040fe2000c721270 */
[----:B------:R-:W-:Y:S01]  /*1e10*/  IMAD R10, R0, 0xc00, R3 ;  /* 0x00000c00000a7824 */ /* 0x000fe200078e0203 */
[----:B--2---:R0:W2:Y:S04]  /*1e20*/  @!P0 LDG.E.EL.64 R8, desc[UR6][R16.64+0x4800] ;  /* 0x0048000610088981 */ /* 0x0040a8000c2e1b00 */
[----:B------:R-:W2:Y:S01]  /*1e30*/  @!P0 LDG.E.EL.64 R6, desc[UR6][R18.64+0x4800] ;  /* 0x0048000612068981 */ /* 0x000ea2000c2e1b00 */
[----:B------:R-:W-:Y:S01]  /*1e40*/  CS2R R2, SRZ ;  /* 0x0000000000027805 */ /* 0x000fe2000001ff00 */
[----:B---3--:R-:W-:-:S05]  /*1e50*/  IMAD.WIDE R14, R10, 0x2, R14 ;  /* 0x000000020a0e7825 */ /* 0x008fca00078e020e */
[----:B------:R1:W3:Y:S01]  /*1e60*/  @P1 LDG.E.EF.64 R2, desc[UR6][R14.64] ;  /* 0x000000060e021981 */ /* 0x0002e2000c0e1b00 */
[----:B----4-:R-:W-:Y:S02]  /*1e70*/  SEL R21, R21, RZ, !P0 ;  /* 0x000000ff15157207 */ /* 0x010fe40004000000 */
[----:B------:R-:W-:Y:S02]  /*1e80*/  SEL R20, R20, RZ, !P0 ;  /* 0x000000ff14147207 */ /* 0x000fe40004000000 */
[----:B-----5:R-:W-:Y:S02]  /*1e90*/  SEL R22, R12, RZ, !P0 ;  /* 0x000000ff0c167207 */ /* 0x020fe40004000000 */
[----:B------:R-:W-:Y:S02]  /*1ea0*/  SEL R13, R13, RZ, !P0 ;  /* 0x000000ff0d0d7207 */ /* 0x000fe40004000000 */
[----:B------:R-:W-:Y:S02]  /*1eb0*/  PRMT R12, R21, 0x7632, R12 ;  /* 0x00007632150c7816 */ /* 0x000fe4000000000c */
[----:B------:R-:W-:-:S02]  /*1ec0*/  PRMT R11, R20, 0x7632, R11 ;  /* 0x00007632140b7816 */ /* 0x000fc4000000000b */
[----:B0-----:R-:W-:Y:S02]  /*1ed0*/  PRMT R16, R22, 0x7632, R16 ;  /* 0x0000763216107816 */ /* 0x001fe40000000010 */
[----:B-1----:R-:W-:Y:S02]  /*1ee0*/  PRMT R14, R13, 0x7632, R14 ;  /* 0x000076320d0e7816 */ /* 0x002fe4000000000e */
[----:B------:R-:W-:Y:S02]  /*1ef0*/  SHF.L.U32 R15, R12, 0x10, RZ ;  /* 0x000000100c0f7819 */ /* 0x000fe400000006ff */
[----:B------:R-:W-:Y:S02]  /*1f00*/  SHF.L.U32 R11, R11, 0x10, RZ ;  /* 0x000000100b0b7819 */ /* 0x000fe400000006ff */
[----:B------:R-:W-:Y:S02]  /*1f10*/  SHF.L.U32 R12, R16, 0x10, RZ ;  /* 0x00000010100c7819 */ /* 0x000fe400000006ff */
[----:B------:R-:W-:-:S02]  /*1f20*/  SHF.L.U32 R16, R14, 0x10, RZ ;  /* 0x000000100e107819 */ /* 0x000fc400000006ff */
[----:B------:R-:W-:Y:S01]  /*1f30*/  SHF.L.U32 R21, R21, 0x10, RZ ;  /* 0x0000001015157819 */ /* 0x000fe200000006ff */
[----:B------:R-:W-:Y:S01]  /*1f40*/  FADD R12, R11, R12 ;  /* 0x0000000c0b0c7221 */ /* 0x000fe20000000000 */
[----:B------:R-:W-:Y:S01]  /*1f50*/  SHF.L.U32 R18, R13, 0x10, RZ ;  /* 0x000000100d127819 */ /* 0x000fe200000006ff */
[----:B------:R-:W-:Y:S01]  /*1f60*/  FADD R11, R15, R16 ;  /* 0x000000100f0b7221 */ /* 0x000fe20000000000 */
[----:B--2---:R-:W-:Y:S02]  /*1f70*/  SEL R8, R8, RZ, !P0 ;  /* 0x000000ff08087207 */ /* 0x004fe40004000000 */
[----:B------:R-:W-:Y:S01]  /*1f80*/  SEL R15, R6, RZ, !P0 ;  /* 0x000000ff060f7207 */ /* 0x000fe20004000000 */
[----:B------:R-:W-:Y:S01]  /*1f90*/  FADD R13, R21, R18 ;  /* 0x00000012150d7221 */ /* 0x000fe20000000000 */
[----:B------:R-:W-:Y:S02]  /*1fa0*/  SEL R9, R9, RZ, !P0 ;  /* 0x000000ff09097207 */ /* 0x000fe40004000000 */
[----:B------:R-:W-:-:S02]  /*1fb0*/  SHF.L.U32 R20, R20, 0x10, RZ ;  /* 0x0000001014147819 */ /* 0x000fc400000006ff */
[----:B------:R-:W-:Y:S02]  /*1fc0*/  SHF.L.U32 R17, R22, 0x10, RZ ;  /* 0x0000001016117819 */ /* 0x000fe400000006ff */
[----:B------:R-:W-:Y:S02]  /*1fd0*/  SEL R16, R7, RZ, !P0 ;  /* 0x000000ff07107207 */ /* 0x000fe40004000000 */
[C---:B------:R-:W-:Y:S02]  /*1fe0*/  PRMT R6, R8.reuse, 0x7632, R6 ;  /* 0x0000763208067816 */ /* 0x040fe40000000006 */
[----:B------:R-:W-:Y:S02]  /*1ff0*/  SHF.L.U32 R18, R8, 0x10, RZ ;  /* 0x0000001008127819 */ /* 0x000fe400000006ff */
[----:B------:R-:W-:Y:S02]  /*2000*/  PRMT R8, R15, 0x7632, R8 ;  /* 0x000076320f087816 */ /* 0x000fe40000000008 */
[----:B------:R-:W-:-:S02]  /*2010*/  PRMT R7, R9, 0x7632, R7 ;  /* 0x0000763209077816 */ /* 0x000fc40000000007 */
[----:B------:R-:W-:Y:S02]  /*2020*/  SHF.L.U32 R19, R9, 0x10, RZ ;  /* 0x0000001009137819 */ /* 0x000fe400000006ff */
[----:B------:R-:W-:Y:S01]  /*2030*/  SHF.L.U32 R15, R15, 0x10, RZ ;  /* 0x000000100f0f7819 */ /* 0x000fe200000006ff */
[----:B------:R-:W-:Y:S01]  /*2040*/  FADD R14, R20, R17 ;  /* 0x00000011140e7221 */ /* 0x000fe20000000000 */
[C---:B------:R-:W-:Y:S02]  /*2050*/  PRMT R9, R16.reuse, 0x7632, R9 ;  /* 0x0000763210097816 */ /* 0x040fe40000000009 */
[----:B------:R-:W-:Y:S02]  /*2060*/  SHF.L.U32 R16, R16, 0x10, RZ ;  /* 0x0000001010107819 */ /* 0x000fe400000006ff */
[----:B------:R-:W-:Y:S02]  /*2070*/  SHF.L.U32 R17, R6, 0x10, RZ ;  /* 0x0000001006117819 */ /* 0x000fe400000006ff */
[----:B------:R-:W-:Y:S01]  /*2080*/  SHF.L.U32 R6, R8, 0x10, RZ ;  /* 0x0000001008067819 */ /* 0x000fe200000006ff */
[----:B------:R-:W-:Y:S01]  /*2090*/  FADD R8, R18, R15 ;  /* 0x0000000f12087221 */ /* 0x000fe20000000000 */
[----:B------:R-:W-:Y:S01]  /*20a0*/  SHF.L.U32 R20, R7, 0x10, RZ ;  /* 0x0000001007147819 */ /* 0x000fe200000006ff */
[----:B------:R-:W-:Y:S01]  /*20b0*/  FADD R7, R19, R16 ;  /* 0x0000001013077221 */ /* 0x000fe20000000000 */
[----:B---3--:R-:W-:-:S02]  /*20c0*/  SEL R15, R2, RZ, P1 ;  /* 0x000000ff020f7207 */ /* 0x008fc40000800000 */
[----:B------:R-:W-:Y:S01]  /*20d0*/  SEL R16, R3, RZ, P1 ;  /* 0x000000ff03107207 */ /* 0x000fe20000800000 */
[----:B------:R-:W-:Y:S01]  /*20e0*/  FADD R6, R17, R6 ;  /* 0x0000000611067221 */ /* 0x000fe20000000000 */
[----:B------:R-:W-:Y:S01]  /*20f0*/  SHF.L.U32 R9, R9, 0x10, RZ ;  /* 0x0000001009097819 */ /* 0x000fe200000006ff */
[----:B------:R-:W0:Y:S01]  /*2100*/  LDC.64 R2, c[0x0][0x240] ;  /* 0x00009000ff027b82 */ /* 0x000e220000000a00 */
[C---:B------:R-:W-:Y:S02]  /*2110*/  SHF.L.U32 R21, R15.reuse, 0x10, RZ ;  /* 0x000000100f157819 */ /* 0x040fe400000006ff */
[----:B------:R-:W-:Y:S02]  /*2120*/  PRMT R17, R15, 0x7632, R17 ;  /* 0x000076320f117816 */ /* 0x000fe40000000011 */
[----:B------:R-:W-:Y:S01]  /*2130*/  PRMT R15, R16, 0x7632, R15 ;  /* 0x00007632100f7816 */ /* 0x000fe2000000000f */
[----:B------:R-:W-:Y:S01]  /*2140*/  FADD R9, R20, R9 ;  /* 0x0000000914097221 */ /* 0x000fe20000000000 */
[----:B------:R-:W-:Y:S01]  /*2150*/  FADD R19, R14, 1 ;  /* 0x3f8000000e137421 */ /* 0x000fe20000000000 */
[----:B------:R-:W-:Y:S01]  /*2160*/  FADD R20, R13, 1 ;  /* 0x3f8000000d147421 */ /* 0x000fe20000000000 */
[----:B------:R-:W-:Y:S01]  /*2170*/  FADD R14, -R4, R21 ;  /* 0x00000015040e7221 */ /* 0x000fe20000000100 */
[----:B------:R-:W-:-:S02]  /*2180*/  SHF.L.U32 R23, R16, 0x10, RZ ;  /* 0x0000001010177819 */ /* 0x000fc400000006ff */
[----:B------:R-:W-:Y:S02]  /*2190*/  SHF.L.U32 R13, R17, 0x10, RZ ;  /* 0x00000010110d7819 */ /* 0x000fe400000006ff */
[----:B------:R-:W-:Y:S01]  /*21a0*/  SHF.L.U32 R21, R15, 0x10, RZ ;  /* 0x000000100f157819 */ /* 0x000fe200000006ff */
[----:B------:R-:W-:Y:S01]  /*21b0*/  FADD R15, R12, 1 ;  /* 0x3f8000000c0f7421 */ /* 0x000fe20000000000 */
[C---:B------:R-:W-:Y:S01]  /*21c0*/  FADD R16, -R4.reuse, R23 ;  /* 0x0000001704107221 */ /* 0x040fe20000000100 */
[C---:B------:R-:W-:Y:S02]  /*21d0*/  FADD R12, -R4.reuse, R13 ;  /* 0x0000000d040c7221 */ /* 0x040fe40000000100 */
[----:B------:R-:W-:Y:S01]  /*21e0*/  FADD R18, -R4, R21 ;  /* 0x0000001504127221 */ /* 0x000fe20000000100 */
[----:B------:R-:W-:Y:S01]  /*21f0*/  FADD R17, R11, 1 ;  /* 0x3f8000000b117421 */ /* 0x000fe20000000000 */
[C---:B------:R-:W-:Y:S01]  /*2200*/  FMUL R11, R5.reuse, R14 ;  /* 0x0000000e050b7220 */ /* 0x040fe20000400000 */
[C---:B------:R-:W-:Y:S01]  /*2210*/  FMUL R16, R5.reuse, R16 ;  /* 0x0000001005107220 */ /* 0x040fe20000400000 */
[C---:B------:R-:W-:Y:S01]  /*2220*/  FMUL R13, R5.reuse, R12 ;  /* 0x0000000c050d7220 */ /* 0x040fe20000400000 */
[----:B------:R-:W-:Y:S01]  /*2230*/  FMUL R18, R5, R18 ;  /* 0x0000001205127220 */ /* 0x000fe20000400000 */
[----:B------:R-:W-:Y:S01]  /*2240*/  PLOP3.LUT P0, PT, PT, PT, UP0, 0x80, 0x0 ;  /* 0x000000000000781c */ /* 0x000fe20003f0f008 */
[----:B------:R-:W-:Y:S01]  /*2250*/  FFMA R8, R11, R19, R8 ;  /* 0x000000130b087223 */ /* 0x000fe20000000008 */
[----:B------:R-:W-:Y:S01]  /*2260*/  FFMA R7, R16, R20, R7 ;  /* 0x0000001410077223 */ /* 0x000fe20000000007 */
[----:B------:R-:W-:Y:S01]  /*2270*/  FFMA R13, R13, R15, R6 ;  /* 0x0000000f0d0d7223 */ /* 0x000fe20000000006 */
[----:B------:R-:W-:Y:S01]  /*2280*/  FFMA R18, R18, R17, R9 ;  /* 0x0000001112127223 */ /* 0x000fe20000000009 */
[----:B0-----:R-:W-:-:S03]  /*2290*/  IMAD.WIDE R2, R10, 0x2, R2 ;  /* 0x000000020a027825 */ /* 0x001fc600078e0202 */
[----:B------:R-:W-:Y:S02]  /*22a0*/  F2FP.BF16.F32.PACK_AB R6, R13, R8 ;  /* 0x000000080d06723e */ /* 0x000fe400000010ff */
[----:B------:R-:W-:Y:S01]  /*22b0*/  F2FP.BF16.F32.PACK_AB R7, R18, R7 ;  /* 0x000000071207723e */ /* 0x000fe200000010ff */
[----:B------:R-:W-:Y:S01]  /*22c0*/  UPLOP3.LUT UP0, UPT, UPT, UPT, UPT, 0x40, 0x0 ;  /* 0x000000000000789c */ /* 0x000fe20003f0e870 */
[----:B------:R-:W-:-:S03]  /*22d0*/  HFMA2.MMA R9, -RZ, RZ, 0, 0.0001220703125 ;  /* 0x00000800ff097435 */ /* 0x000fc600000001ff */
[----:B------:R0:W-:Y:S01]  /*22e0*/  @P1 STG.E.64 desc[UR6][R2.64], R6 ;  /* 0x0000000602001986 */ /* 0x0001e2000c101b06 */
[----:B------:R-:W-:Y:S07]  /*22f0*/  @P0 BRA `(.L_x_2) ;  /* 0xfffffff8008c0947 */ /* 0x000fee000383ffff */
[----:B------:R-:W-:Y:S05]  /*2300*/  EXIT ;  /* 0x000000000000794d */ /* 0x000fea0003800000 */
.L_x_3:
[----:B------:R-:W-:-:S00]  /*2310*/  BRA `(.L_x_3) ;  /* 0xfffffffc00fc7947 */ /* 0x000fc0000383ffff */
[----:B------:R-:W-:-:S00]  /*2320*/  NOP ;  /* 0x0000000000007918 */ /* 0x000fc00000000000 */
        /* <DEDUP_REMOVED lines=13> */
.L_x_4:


//--------------------- .nv.global.init           --------------------------
	.section	.nv.global.init,"aw",@progbits
.nv.global.init:
	.type		_$_str,@object
	.size		_$_str,(.L_0 - _$_str)
_$_str:
        /*0000*/ 	.byte	0x5f, 0x5f, 0x43, 0x55, 0x44, 0x41, 0x5f, 0x46, 0x54, 0x5a, 0x00
.L_0:


//--------------------- .nv.shared.triton_        --------------------------
	.section	.nv.shared.triton_,"aw",@nobits
	.sectionflags	@""
	.align	16
	.zero		1024


//--------------------- .nv.constant0.triton_     --------------------------
	.section	.nv.constant0.triton_,"a",@progbits
	.sectionflags	@""
	.align	4
.nv.constant0.triton_:
	.zero		592
